//
// Generated by NVIDIA NVVM Compiler
//
// Compiler Build ID: CL-36424714
// Cuda compilation tools, release 13.0, V13.0.88
// Based on NVVM 20.0.0
//

.version 9.0
.target sm_100
.address_size 64

	// .globl	_Z22operate_on_valleys_gpuiPiii

.visible .entry _Z22operate_on_valleys_gpuiPiii(
	.param .u32 _Z22operate_on_valleys_gpuiPiii_param_0,
	.param .u64 .ptr .align 1 _Z22operate_on_valleys_gpuiPiii_param_1,
	.param .u32 _Z22operate_on_valleys_gpuiPiii_param_2,
	.param .u32 _Z22operate_on_valleys_gpuiPiii_param_3
)
{
	.reg .pred 	%p<17>;
	.reg .b32 	%r<129>;
	.reg .b64 	%rd<33>;

	ld.param.u64 	%rd3, [_Z22operate_on_valleys_gpuiPiii_param_1];
	ld.param.u32 	%r4, [_Z22operate_on_valleys_gpuiPiii_param_2];
	cvta.to.global.u64 	%rd1, %rd3;
	mov.u32 	%r5, %ctaid.x;
	shl.b32 	%r1, %r5, 5;
	mov.u32 	%r2, %tid.x;
	add.s32 	%r6, %r2, %r1;
	setp.gt.u32 	%p1, %r2, 31;
	mad.lo.s32 	%r7, %r4, 16385, %r6;
	add.s32 	%r8, %r7, -16385;
	mul.wide.s32 	%rd4, %r8, 4;
	add.s64 	%rd2, %rd1, %rd4;
	@%p1 bra 	$L__BB0_2;
	ld.global.u32 	%r9, [%rd2];
	ld.global.u32 	%r10, [%rd2+4];
	add.s32 	%r11, %r9, %r10;
	add.s32 	%r12, %r11, 2;
	shr.u32 	%r13, %r12, 31;
	add.s32 	%r14, %r12, %r13;
	shr.s32 	%r15, %r14, 1;
	st.global.u32 	[%rd2+65544], %r15;
$L__BB0_2:
	setp.gt.u32 	%p2, %r2, 29;
	@%p2 bra 	$L__BB0_4;
	ld.global.u32 	%r16, [%rd2+65544];
	ld.global.u32 	%r17, [%rd2+65548];
	add.s32 	%r18, %r16, %r17;
	add.s32 	%r19, %r18, 2;
	shr.u32 	%r20, %r19, 31;
	add.s32 	%r21, %r19, %r20;
	shr.s32 	%r22, %r21, 1;
	st.global.u32 	[%rd2+131088], %r22;
$L__BB0_4:
	setp.gt.u32 	%p3, %r2, 27;
	@%p3 bra 	$L__BB0_6;
	ld.global.u32 	%r23, [%rd2+131088];
	ld.global.u32 	%r24, [%rd2+131092];
	add.s32 	%r25, %r23, %r24;
	add.s32 	%r26, %r25, 2;
	shr.u32 	%r27, %r26, 31;
	add.s32 	%r28, %r26, %r27;
	shr.s32 	%r29, %r28, 1;
	st.global.u32 	[%rd2+196632], %r29;
$L__BB0_6:
	setp.gt.u32 	%p4, %r2, 25;
	@%p4 bra 	$L__BB0_8;
	ld.global.u32 	%r30, [%rd2+196632];
	ld.global.u32 	%r31, [%rd2+196636];
	add.s32 	%r32, %r30, %r31;
	add.s32 	%r33, %r32, 2;
	shr.u32 	%r34, %r33, 31;
	add.s32 	%r35, %r33, %r34;
	shr.s32 	%r36, %r35, 1;
	st.global.u32 	[%rd2+262176], %r36;
$L__BB0_8:
	setp.gt.u32 	%p5, %r2, 23;
	@%p5 bra 	$L__BB0_10;
	ld.global.u32 	%r37, [%rd2+262176];
	ld.global.u32 	%r38, [%rd2+262180];
	add.s32 	%r39, %r37, %r38;
	add.s32 	%r40, %r39, 2;
	shr.u32 	%r41, %r40, 31;
	add.s32 	%r42, %r40, %r41;
	shr.s32 	%r43, %r42, 1;
	st.global.u32 	[%rd2+327720], %r43;
$L__BB0_10:
	setp.gt.u32 	%p6, %r2, 21;
	@%p6 bra 	$L__BB0_12;
	ld.global.u32 	%r44, [%rd2+327720];
	ld.global.u32 	%r45, [%rd2+327724];
	add.s32 	%r46, %r44, %r45;
	add.s32 	%r47, %r46, 2;
	shr.u32 	%r48, %r47, 31;
	add.s32 	%r49, %r47, %r48;
	shr.s32 	%r50, %r49, 1;
	st.global.u32 	[%rd2+393264], %r50;
$L__BB0_12:
	setp.gt.u32 	%p7, %r2, 19;
	@%p7 bra 	$L__BB0_14;
	ld.global.u32 	%r51, [%rd2+393264];
	ld.global.u32 	%r52, [%rd2+393268];
	add.s32 	%r53, %r51, %r52;
	add.s32 	%r54, %r53, 2;
	shr.u32 	%r55, %r54, 31;
	add.s32 	%r56, %r54, %r55;
	shr.s32 	%r57, %r56, 1;
	st.global.u32 	[%rd2+458808], %r57;
$L__BB0_14:
	setp.gt.u32 	%p8, %r2, 17;
	@%p8 bra 	$L__BB0_16;
	ld.global.u32 	%r58, [%rd2+458808];
	ld.global.u32 	%r59, [%rd2+458812];
	add.s32 	%r60, %r58, %r59;
	add.s32 	%r61, %r60, 2;
	shr.u32 	%r62, %r61, 31;
	add.s32 	%r63, %r61, %r62;
	shr.s32 	%r64, %r63, 1;
	st.global.u32 	[%rd2+524352], %r64;
$L__BB0_16:
	setp.gt.u32 	%p9, %r2, 15;
	@%p9 bra 	$L__BB0_18;
	ld.global.u32 	%r65, [%rd2+524352];
	ld.global.u32 	%r66, [%rd2+524356];
	add.s32 	%r67, %r65, %r66;
	add.s32 	%r68, %r67, 2;
	shr.u32 	%r69, %r68, 31;
	add.s32 	%r70, %r68, %r69;
	shr.s32 	%r71, %r70, 1;
	st.global.u32 	[%rd2+589896], %r71;
$L__BB0_18:
	setp.gt.u32 	%p10, %r2, 13;
	@%p10 bra 	$L__BB0_20;
	ld.global.u32 	%r72, [%rd2+589896];
	ld.global.u32 	%r73, [%rd2+589900];
	add.s32 	%r74, %r72, %r73;
	add.s32 	%r75, %r74, 2;
	shr.u32 	%r76, %r75, 31;
	add.s32 	%r77, %r75, %r76;
	shr.s32 	%r78, %r77, 1;
	st.global.u32 	[%rd2+655440], %r78;
$L__BB0_20:
	setp.gt.u32 	%p11, %r2, 11;
	@%p11 bra 	$L__BB0_22;
	ld.global.u32 	%r79, [%rd2+655440];
	ld.global.u32 	%r80, [%rd2+655444];
	add.s32 	%r81, %r79, %r80;
	add.s32 	%r82, %r81, 2;
	shr.u32 	%r83, %r82, 31;
	add.s32 	%r84, %r82, %r83;
	shr.s32 	%r85, %r84, 1;
	st.global.u32 	[%rd2+720984], %r85;
$L__BB0_22:
	setp.gt.u32 	%p12, %r2, 9;
	@%p12 bra 	$L__BB0_24;
	ld.global.u32 	%r86, [%rd2+720984];
	ld.global.u32 	%r87, [%rd2+720988];
	add.s32 	%r88, %r86, %r87;
	add.s32 	%r89, %r88, 2;
	shr.u32 	%r90, %r89, 31;
	add.s32 	%r91, %r89, %r90;
	shr.s32 	%r92, %r91, 1;
	st.global.u32 	[%rd2+786528], %r92;
$L__BB0_24:
	add.s32 	%r3, %r4, 12;
	setp.gt.u32 	%p13, %r2, 7;
	@%p13 bra 	$L__BB0_26;
	add.s32 	%r93, %r1, 12;
	ld.global.u32 	%r94, [%rd2+786528];
	mad.lo.s32 	%r95, %r3, 16385, -16385;
	cvt.s64.s32 	%rd5, %r95;
	cvt.s64.s32 	%rd6, %r93;
	cvt.u64.u32 	%rd7, %r2;
	add.s64 	%rd8, %rd7, %rd6;
	add.s64 	%rd9, %rd8, %rd5;
	shl.b64 	%rd10, %rd9, 2;
	add.s64 	%rd11, %rd1, %rd10;
	ld.global.u32 	%r96, [%rd11+4];
	add.s32 	%r97, %r94, %r96;
	add.s32 	%r98, %r97, 2;
	shr.u32 	%r99, %r98, 31;
	add.s32 	%r100, %r98, %r99;
	shr.s32 	%r101, %r100, 1;
	st.global.u32 	[%rd2+852072], %r101;
$L__BB0_26:
	setp.gt.u32 	%p14, %r2, 5;
	@%p14 bra 	$L__BB0_28;
	add.s32 	%r102, %r1, 13;
	mul.lo.s32 	%r103, %r3, 16385;
	ld.global.u32 	%r104, [%rd2+852072];
	cvt.s64.s32 	%rd12, %r103;
	cvt.s64.s32 	%rd13, %r102;
	cvt.u64.u32 	%rd14, %r2;
	add.s64 	%rd15, %rd14, %rd13;
	add.s64 	%rd16, %rd15, %rd12;
	shl.b64 	%rd17, %rd16, 2;
	add.s64 	%rd18, %rd1, %rd17;
	ld.global.u32 	%r105, [%rd18+4];
	add.s32 	%r106, %r104, %r105;
	add.s32 	%r107, %r106, 2;
	shr.u32 	%r108, %r107, 31;
	add.s32 	%r109, %r107, %r108;
	shr.s32 	%r110, %r109, 1;
	st.global.u32 	[%rd2+917616], %r110;
$L__BB0_28:
	setp.gt.u32 	%p15, %r2, 3;
	@%p15 bra 	$L__BB0_30;
	add.s32 	%r111, %r1, 14;
	ld.global.u32 	%r112, [%rd2+917616];
	mad.lo.s32 	%r113, %r3, 16385, 16385;
	cvt.s64.s32 	%rd19, %r113;
	cvt.s64.s32 	%rd20, %r111;
	cvt.u64.u32 	%rd21, %r2;
	add.s64 	%rd22, %rd21, %rd20;
	add.s64 	%rd23, %rd22, %rd19;
	shl.b64 	%rd24, %rd23, 2;
	add.s64 	%rd25, %rd1, %rd24;
	ld.global.u32 	%r114, [%rd25+4];
	add.s32 	%r115, %r112, %r114;
	add.s32 	%r116, %r115, 2;
	shr.u32 	%r117, %r116, 31;
	add.s32 	%r118, %r116, %r117;
	shr.s32 	%r119, %r118, 1;
	st.global.u32 	[%rd2+983160], %r119;
$L__BB0_30:
	setp.gt.u32 	%p16, %r2, 1;
	@%p16 bra 	$L__BB0_32;
	add.s32 	%r120, %r1, 15;
	ld.global.u32 	%r121, [%rd2+983160];
	mad.lo.s32 	%r122, %r3, 16385, 32770;
	cvt.s64.s32 	%rd26, %r122;
	cvt.s64.s32 	%rd27, %r120;
	cvt.u64.u32 	%rd28, %r2;
	add.s64 	%rd29, %rd28, %rd27;
	add.s64 	%rd30, %rd29, %rd26;
	shl.b64 	%rd31, %rd30, 2;
	add.s64 	%rd32, %rd1, %rd31;
	ld.global.u32 	%r123, [%rd32+4];
	add.s32 	%r124, %r121, %r123;
	add.s32 	%r125, %r124, 2;
	shr.u32 	%r126, %r125, 31;
	add.s32 	%r127, %r125, %r126;
	shr.s32 	%r128, %r127, 1;
	st.global.u32 	[%rd2+1048704], %r128;
$L__BB0_32:
	ret;

}
	// .globl	_Z20operate_on_peaks_gpuiPiii
.visible .entry _Z20operate_on_peaks_gpuiPiii(
	.param .u32 _Z20operate_on_peaks_gpuiPiii_param_0,
	.param .u64 .ptr .align 1 _Z20operate_on_peaks_gpuiPiii_param_1,
	.param .u32 _Z20operate_on_peaks_gpuiPiii_param_2,
	.param .u32 _Z20operate_on_peaks_gpuiPiii_param_3
)
{
	.reg .pred 	%p<16>;
	.reg .b32 	%r<142>;
	.reg .b64 	%rd<159>;

	ld.param.u64 	%rd3, [_Z20operate_on_peaks_gpuiPiii_param_1];
	ld.param.u32 	%r4, [_Z20operate_on_peaks_gpuiPiii_param_2];
	cvta.to.global.u64 	%rd1, %rd3;
	mov.u32 	%r5, %ctaid.x;
	shl.b32 	%r1, %r5, 5;
	mov.u32 	%r2, %tid.x;
	setp.gt.u32 	%p1, %r2, 1;
	add.s32 	%r6, %r1, %r2;
	mul.lo.s32 	%r3, %r4, 16385;
	add.s32 	%r7, %r6, %r3;
	add.s32 	%r8, %r7, 31;
	mul.wide.s32 	%rd4, %r8, 4;
	add.s64 	%rd2, %rd1, %rd4;
	@%p1 bra 	$L__BB1_2;
	ld.global.u32 	%r9, [%rd2];
	ld.global.u32 	%r10, [%rd2+4];
	add.s32 	%r11, %r9, %r10;
	add.s32 	%r12, %r11, 2;
	shr.u32 	%r13, %r12, 31;
	add.s32 	%r14, %r12, %r13;
	shr.s32 	%r15, %r14, 1;
	st.global.u32 	[%rd2+65544], %r15;
$L__BB1_2:
	setp.gt.u32 	%p2, %r2, 3;
	@%p2 bra 	$L__BB1_4;
	add.s32 	%r16, %r3, 16385;
	ld.global.u32 	%r17, [%rd2+65536];
	cvt.s64.s32 	%rd5, %r16;
	cvt.u64.u32 	%rd6, %r2;
	cvt.s64.s32 	%rd7, %r1;
	add.s64 	%rd8, %rd7, %rd6;
	add.s64 	%rd9, %rd8, %rd5;
	shl.b64 	%rd10, %rd9, 2;
	add.s64 	%rd11, %rd1, %rd10;
	ld.global.u32 	%r18, [%rd11+124];
	add.s32 	%r19, %r17, %r18;
	add.s32 	%r20, %r19, 2;
	shr.u32 	%r21, %r20, 31;
	add.s32 	%r22, %r20, %r21;
	shr.s32 	%r23, %r22, 1;
	add.s32 	%r24, %r3, 32770;
	cvt.s64.s32 	%rd12, %r24;
	add.s64 	%rd13, %rd8, %rd12;
	shl.b64 	%rd14, %rd13, 2;
	add.s64 	%rd15, %rd1, %rd14;
	st.global.u32 	[%rd15+124], %r23;
$L__BB1_4:
	setp.gt.u32 	%p3, %r2, 5;
	@%p3 bra 	$L__BB1_6;
	add.s32 	%r25, %r3, 32770;
	ld.global.u32 	%r26, [%rd2+131072];
	cvt.s64.s32 	%rd16, %r25;
	cvt.u64.u32 	%rd17, %r2;
	cvt.s64.s32 	%rd18, %r1;
	add.s64 	%rd19, %rd18, %rd17;
	add.s64 	%rd20, %rd19, %rd16;
	shl.b64 	%rd21, %rd20, 2;
	add.s64 	%rd22, %rd1, %rd21;
	ld.global.u32 	%r27, [%rd22+120];
	add.s32 	%r28, %r26, %r27;
	add.s32 	%r29, %r28, 2;
	shr.u32 	%r30, %r29, 31;
	add.s32 	%r31, %r29, %r30;
	shr.s32 	%r32, %r31, 1;
	add.s32 	%r33, %r3, 49155;
	cvt.s64.s32 	%rd23, %r33;
	add.s64 	%rd24, %rd19, %rd23;
	shl.b64 	%rd25, %rd24, 2;
	add.s64 	%rd26, %rd1, %rd25;
	st.global.u32 	[%rd26+120], %r32;
$L__BB1_6:
	setp.gt.u32 	%p4, %r2, 7;
	@%p4 bra 	$L__BB1_8;
	add.s32 	%r34, %r3, 49155;
	ld.global.u32 	%r35, [%rd2+196608];
	cvt.s64.s32 	%rd27, %r34;
	cvt.u64.u32 	%rd28, %r2;
	cvt.s64.s32 	%rd29, %r1;
	add.s64 	%rd30, %rd29, %rd28;
	add.s64 	%rd31, %rd30, %rd27;
	shl.b64 	%rd32, %rd31, 2;
	add.s64 	%rd33, %rd1, %rd32;
	ld.global.u32 	%r36, [%rd33+116];
	add.s32 	%r37, %r35, %r36;
	add.s32 	%r38, %r37, 2;
	shr.u32 	%r39, %r38, 31;
	add.s32 	%r40, %r38, %r39;
	shr.s32 	%r41, %r40, 1;
	add.s32 	%r42, %r3, 65540;
	cvt.s64.s32 	%rd34, %r42;
	add.s64 	%rd35, %rd30, %rd34;
	shl.b64 	%rd36, %rd35, 2;
	add.s64 	%rd37, %rd1, %rd36;
	st.global.u32 	[%rd37+116], %r41;
$L__BB1_8:
	setp.gt.u32 	%p5, %r2, 9;
	@%p5 bra 	$L__BB1_10;
	add.s32 	%r43, %r3, 65540;
	ld.global.u32 	%r44, [%rd2+262144];
	cvt.s64.s32 	%rd38, %r43;
	cvt.u64.u32 	%rd39, %r2;
	cvt.s64.s32 	%rd40, %r1;
	add.s64 	%rd41, %rd40, %rd39;
	add.s64 	%rd42, %rd41, %rd38;
	shl.b64 	%rd43, %rd42, 2;
	add.s64 	%rd44, %rd1, %rd43;
	ld.global.u32 	%r45, [%rd44+112];
	add.s32 	%r46, %r44, %r45;
	add.s32 	%r47, %r46, 2;
	shr.u32 	%r48, %r47, 31;
	add.s32 	%r49, %r47, %r48;
	shr.s32 	%r50, %r49, 1;
	add.s32 	%r51, %r3, 81925;
	cvt.s64.s32 	%rd45, %r51;
	add.s64 	%rd46, %rd41, %rd45;
	shl.b64 	%rd47, %rd46, 2;
	add.s64 	%rd48, %rd1, %rd47;
	st.global.u32 	[%rd48+112], %r50;
$L__BB1_10:
	setp.gt.u32 	%p6, %r2, 11;
	@%p6 bra 	$L__BB1_12;
	add.s32 	%r52, %r3, 81925;
	ld.global.u32 	%r53, [%rd2+327680];
	cvt.s64.s32 	%rd49, %r52;
	cvt.u64.u32 	%rd50, %r2;
	cvt.s64.s32 	%rd51, %r1;
	add.s64 	%rd52, %rd51, %rd50;
	add.s64 	%rd53, %rd52, %rd49;
	shl.b64 	%rd54, %rd53, 2;
	add.s64 	%rd55, %rd1, %rd54;
	ld.global.u32 	%r54, [%rd55+108];
	add.s32 	%r55, %r53, %r54;
	add.s32 	%r56, %r55, 2;
	shr.u32 	%r57, %r56, 31;
	add.s32 	%r58, %r56, %r57;
	shr.s32 	%r59, %r58, 1;
	add.s32 	%r60, %r3, 98310;
	cvt.s64.s32 	%rd56, %r60;
	add.s64 	%rd57, %rd52, %rd56;
	shl.b64 	%rd58, %rd57, 2;
	add.s64 	%rd59, %rd1, %rd58;
	st.global.u32 	[%rd59+108], %r59;
$L__BB1_12:
	setp.gt.u32 	%p7, %r2, 13;
	@%p7 bra 	$L__BB1_14;
	add.s32 	%r61, %r3, 98310;
	ld.global.u32 	%r62, [%rd2+393216];
	cvt.s64.s32 	%rd60, %r61;
	cvt.u64.u32 	%rd61, %r2;
	cvt.s64.s32 	%rd62, %r1;
	add.s64 	%rd63, %rd62, %rd61;
	add.s64 	%rd64, %rd63, %rd60;
	shl.b64 	%rd65, %rd64, 2;
	add.s64 	%rd66, %rd1, %rd65;
	ld.global.u32 	%r63, [%rd66+104];
	add.s32 	%r64, %r62, %r63;
	add.s32 	%r65, %r64, 2;
	shr.u32 	%r66, %r65, 31;
	add.s32 	%r67, %r65, %r66;
	shr.s32 	%r68, %r67, 1;
	add.s32 	%r69, %r3, 114695;
	cvt.s64.s32 	%rd67, %r69;
	add.s64 	%rd68, %rd63, %rd67;
	shl.b64 	%rd69, %rd68, 2;
	add.s64 	%rd70, %rd1, %rd69;
	st.global.u32 	[%rd70+104], %r68;
$L__BB1_14:
	setp.gt.u32 	%p8, %r2, 15;
	@%p8 bra 	$L__BB1_16;
	add.s32 	%r70, %r3, 114695;
	ld.global.u32 	%r71, [%rd2+458752];
	cvt.s64.s32 	%rd71, %r70;
	cvt.u64.u32 	%rd72, %r2;
	cvt.s64.s32 	%rd73, %r1;
	add.s64 	%rd74, %rd73, %rd72;
	add.s64 	%rd75, %rd74, %rd71;
	shl.b64 	%rd76, %rd75, 2;
	add.s64 	%rd77, %rd1, %rd76;
	ld.global.u32 	%r72, [%rd77+100];
	add.s32 	%r73, %r71, %r72;
	add.s32 	%r74, %r73, 2;
	shr.u32 	%r75, %r74, 31;
	add.s32 	%r76, %r74, %r75;
	shr.s32 	%r77, %r76, 1;
	add.s32 	%r78, %r3, 131080;
	cvt.s64.s32 	%rd78, %r78;
	add.s64 	%rd79, %rd74, %rd78;
	shl.b64 	%rd80, %rd79, 2;
	add.s64 	%rd81, %rd1, %rd80;
	st.global.u32 	[%rd81+100], %r77;
$L__BB1_16:
	setp.gt.u32 	%p9, %r2, 17;
	@%p9 bra 	$L__BB1_18;
	add.s32 	%r79, %r3, 131080;
	ld.global.u32 	%r80, [%rd2+524288];
	cvt.s64.s32 	%rd82, %r79;
	cvt.u64.u32 	%rd83, %r2;
	cvt.s64.s32 	%rd84, %r1;
	add.s64 	%rd85, %rd84, %rd83;
	add.s64 	%rd86, %rd85, %rd82;
	shl.b64 	%rd87, %rd86, 2;
	add.s64 	%rd88, %rd1, %rd87;
	ld.global.u32 	%r81, [%rd88+96];
	add.s32 	%r82, %r80, %r81;
	add.s32 	%r83, %r82, 2;
	shr.u32 	%r84, %r83, 31;
	add.s32 	%r85, %r83, %r84;
	shr.s32 	%r86, %r85, 1;
	add.s32 	%r87, %r3, 147465;
	cvt.s64.s32 	%rd89, %r87;
	add.s64 	%rd90, %rd85, %rd89;
	shl.b64 	%rd91, %rd90, 2;
	add.s64 	%rd92, %rd1, %rd91;
	st.global.u32 	[%rd92+96], %r86;
$L__BB1_18:
	setp.gt.u32 	%p10, %r2, 19;
	@%p10 bra 	$L__BB1_20;
	add.s32 	%r88, %r3, 147465;
	ld.global.u32 	%r89, [%rd2+589824];
	cvt.s64.s32 	%rd93, %r88;
	cvt.u64.u32 	%rd94, %r2;
	cvt.s64.s32 	%rd95, %r1;
	add.s64 	%rd96, %rd95, %rd94;
	add.s64 	%rd97, %rd96, %rd93;
	shl.b64 	%rd98, %rd97, 2;
	add.s64 	%rd99, %rd1, %rd98;
	ld.global.u32 	%r90, [%rd99+92];
	add.s32 	%r91, %r89, %r90;
	add.s32 	%r92, %r91, 2;
	shr.u32 	%r93, %r92, 31;
	add.s32 	%r94, %r92, %r93;
	shr.s32 	%r95, %r94, 1;
	add.s32 	%r96, %r3, 163850;
	cvt.s64.s32 	%rd100, %r96;
	add.s64 	%rd101, %rd96, %rd100;
	shl.b64 	%rd102, %rd101, 2;
	add.s64 	%rd103, %rd1, %rd102;
	st.global.u32 	[%rd103+92], %r95;
$L__BB1_20:
	setp.gt.u32 	%p11, %r2, 21;
	@%p11 bra 	$L__BB1_22;
	add.s32 	%r97, %r3, 163850;
	ld.global.u32 	%r98, [%rd2+655360];
	cvt.s64.s32 	%rd104, %r97;
	cvt.u64.u32 	%rd105, %r2;
	cvt.s64.s32 	%rd106, %r1;
	add.s64 	%rd107, %rd106, %rd105;
	add.s64 	%rd108, %rd107, %rd104;
	shl.b64 	%rd109, %rd108, 2;
	add.s64 	%rd110, %rd1, %rd109;
	ld.global.u32 	%r99, [%rd110+88];
	add.s32 	%r100, %r98, %r99;
	add.s32 	%r101, %r100, 2;
	shr.u32 	%r102, %r101, 31;
	add.s32 	%r103, %r101, %r102;
	shr.s32 	%r104, %r103, 1;
	add.s32 	%r105, %r3, 180235;
	cvt.s64.s32 	%rd111, %r105;
	add.s64 	%rd112, %rd107, %rd111;
	shl.b64 	%rd113, %rd112, 2;
	add.s64 	%rd114, %rd1, %rd113;
	st.global.u32 	[%rd114+88], %r104;
$L__BB1_22:
	setp.gt.u32 	%p12, %r2, 23;
	@%p12 bra 	$L__BB1_24;
	add.s32 	%r106, %r3, 180235;
	ld.global.u32 	%r107, [%rd2+720896];
	cvt.s64.s32 	%rd115, %r106;
	cvt.u64.u32 	%rd116, %r2;
	cvt.s64.s32 	%rd117, %r1;
	add.s64 	%rd118, %rd117, %rd116;
	add.s64 	%rd119, %rd118, %rd115;
	shl.b64 	%rd120, %rd119, 2;
	add.s64 	%rd121, %rd1, %rd120;
	ld.global.u32 	%r108, [%rd121+84];
	add.s32 	%r109, %r107, %r108;
	add.s32 	%r110, %r109, 2;
	shr.u32 	%r111, %r110, 31;
	add.s32 	%r112, %r110, %r111;
	shr.s32 	%r113, %r112, 1;
	add.s32 	%r114, %r3, 196620;
	cvt.s64.s32 	%rd122, %r114;
	add.s64 	%rd123, %rd118, %rd122;
	shl.b64 	%rd124, %rd123, 2;
	add.s64 	%rd125, %rd1, %rd124;
	st.global.u32 	[%rd125+84], %r113;
$L__BB1_24:
	setp.gt.u32 	%p13, %r2, 25;
	@%p13 bra 	$L__BB1_26;
	add.s32 	%r115, %r3, 196620;
	ld.global.u32 	%r116, [%rd2+786432];
	cvt.s64.s32 	%rd126, %r115;
	cvt.u64.u32 	%rd127, %r2;
	cvt.s64.s32 	%rd128, %r1;
	add.s64 	%rd129, %rd128, %rd127;
	add.s64 	%rd130, %rd129, %rd126;
	shl.b64 	%rd131, %rd130, 2;
	add.s64 	%rd132, %rd1, %rd131;
	ld.global.u32 	%r117, [%rd132+80];
	add.s32 	%r118, %r116, %r117;
	add.s32 	%r119, %r118, 2;
	shr.u32 	%r120, %r119, 31;
	add.s32 	%r121, %r119, %r120;
	shr.s32 	%r122, %r121, 1;
	add.s32 	%r123, %r3, 213005;
	cvt.s64.s32 	%rd133, %r123;
	add.s64 	%rd134, %rd129, %rd133;
	shl.b64 	%rd135, %rd134, 2;
	add.s64 	%rd136, %rd1, %rd135;
	st.global.u32 	[%rd136+80], %r122;
$L__BB1_26:
	setp.gt.u32 	%p14, %r2, 27;
	@%p14 bra 	$L__BB1_28;
	add.s32 	%r124, %r3, 213005;
	ld.global.u32 	%r125, [%rd2+851968];
	cvt.s64.s32 	%rd137, %r124;
	cvt.u64.u32 	%rd138, %r2;
	cvt.s64.s32 	%rd139, %r1;
	add.s64 	%rd140, %rd139, %rd138;
	add.s64 	%rd141, %rd140, %rd137;
	shl.b64 	%rd142, %rd141, 2;
	add.s64 	%rd143, %rd1, %rd142;
	ld.global.u32 	%r126, [%rd143+76];
	add.s32 	%r127, %r125, %r126;
	add.s32 	%r128, %r127, 2;
	shr.u32 	%r129, %r128, 31;
	add.s32 	%r130, %r128, %r129;
	shr.s32 	%r131, %r130, 1;
	add.s32 	%r132, %r3, 229390;
	cvt.s64.s32 	%rd144, %r132;
	add.s64 	%rd145, %rd140, %rd144;
	shl.b64 	%rd146, %rd145, 2;
	add.s64 	%rd147, %rd1, %rd146;
	st.global.u32 	[%rd147+76], %r131;
$L__BB1_28:
	setp.gt.u32 	%p15, %r2, 29;
	@%p15 bra 	$L__BB1_30;
	add.s32 	%r133, %r3, 229390;
	ld.global.u32 	%r134, [%rd2+917504];
	cvt.s64.s32 	%rd148, %r133;
	cvt.u64.u32 	%rd149, %r2;
	cvt.s64.s32 	%rd150, %r1;
	add.s64 	%rd151, %rd150, %rd149;
	add.s64 	%rd152, %rd151, %rd148;
	shl.b64 	%rd153, %rd152, 2;
	add.s64 	%rd154, %rd1, %rd153;
	ld.global.u32 	%r135, [%rd154+72];
	add.s32 	%r136, %r134, %r135;
	add.s32 	%r137, %r136, 2;
	shr.u32 	%r138, %r137, 31;
	add.s32 	%r139, %r137, %r138;
	shr.s32 	%r140, %r139, 1;
	add.s32 	%r141, %r3, 245775;
	cvt.s64.s32 	%rd155, %r141;
	add.s64 	%rd156, %rd151, %rd155;
	shl.b64 	%rd157, %rd156, 2;
	add.s64 	%rd158, %rd1, %rd157;
	st.global.u32 	[%rd158+72], %r140;
$L__BB1_30:
	ret;

}
	// .globl	_Z26fix_boundary_tile_left_gpuiPiii
.visible .entry _Z26fix_boundary_tile_left_gpuiPiii(
	.param .u32 _Z26fix_boundary_tile_left_gpuiPiii_param_0,
	.param .u64 .ptr .align 1 _Z26fix_boundary_tile_left_gpuiPiii_param_1,
	.param .u32 _Z26fix_boundary_tile_left_gpuiPiii_param_2,
	.param .u32 _Z26fix_boundary_tile_left_gpuiPiii_param_3
)
{
	.reg .pred 	%p<16>;
	.reg .b32 	%r<143>;
	.reg .b64 	%rd<135>;

	ld.param.u64 	%rd3, [_Z26fix_boundary_tile_left_gpuiPiii_param_1];
	ld.param.u32 	%r4, [_Z26fix_boundary_tile_left_gpuiPiii_param_2];
	ld.param.u32 	%r5, [_Z26fix_boundary_tile_left_gpuiPiii_param_3];
	cvta.to.global.u64 	%rd1, %rd3;
	mov.u32 	%r1, %tid.x;
	setp.ne.s32 	%p1, %r1, 0;
	@%p1 bra 	$L__BB2_2;
	mad.lo.s32 	%r6, %r4, 16385, %r5;
	add.s32 	%r7, %r6, -1;
	mul.wide.s32 	%rd4, %r7, 4;
	add.s64 	%rd5, %rd1, %rd4;
	ld.global.u32 	%r8, [%rd5];
	ld.global.u32 	%r9, [%rd5+4];
	add.s32 	%r10, %r8, %r9;
	add.s32 	%r11, %r10, 2;
	shr.u32 	%r12, %r11, 31;
	add.s32 	%r13, %r11, %r12;
	shr.s32 	%r14, %r13, 1;
	st.global.u32 	[%rd5+65544], %r14;
$L__BB2_2:
	setp.gt.u32 	%p2, %r1, 1;
	@%p2 bra 	$L__BB2_4;
	mul.lo.s32 	%r15, %r4, 16385;
	add.s32 	%r16, %r15, 16385;
	add.s32 	%r17, %r16, %r1;
	mul.wide.s32 	%rd6, %r17, 4;
	add.s64 	%rd7, %rd1, %rd6;
	ld.global.u32 	%r18, [%rd7];
	cvt.s64.s32 	%rd8, %r16;
	cvt.u64.u32 	%rd9, %r1;
	add.s64 	%rd10, %rd9, %rd8;
	shl.b64 	%rd11, %rd10, 2;
	add.s64 	%rd12, %rd1, %rd11;
	ld.global.u32 	%r19, [%rd12+4];
	add.s32 	%r20, %r18, %r19;
	add.s32 	%r21, %r20, 2;
	shr.u32 	%r22, %r21, 31;
	add.s32 	%r23, %r21, %r22;
	shr.s32 	%r24, %r23, 1;
	add.s32 	%r25, %r15, 32770;
	cvt.s64.s32 	%rd13, %r25;
	add.s64 	%rd14, %rd13, %rd9;
	shl.b64 	%rd15, %rd14, 2;
	add.s64 	%rd16, %rd1, %rd15;
	st.global.u32 	[%rd16+4], %r24;
$L__BB2_4:
	setp.gt.u32 	%p3, %r1, 2;
	mul.lo.s32 	%r2, %r4, 16385;
	add.s32 	%r3, %r2, 32770;
	add.s32 	%r26, %r3, %r1;
	mul.wide.s32 	%rd17, %r26, 4;
	add.s64 	%rd2, %rd1, %rd17;
	@%p3 bra 	$L__BB2_6;
	ld.global.u32 	%r27, [%rd2];
	cvt.s64.s32 	%rd18, %r3;
	cvt.u64.u32 	%rd19, %r1;
	add.s64 	%rd20, %rd19, %rd18;
	shl.b64 	%rd21, %rd20, 2;
	add.s64 	%rd22, %rd1, %rd21;
	ld.global.u32 	%r28, [%rd22+4];
	add.s32 	%r29, %r27, %r28;
	add.s32 	%r30, %r29, 2;
	shr.u32 	%r31, %r30, 31;
	add.s32 	%r32, %r30, %r31;
	shr.s32 	%r33, %r32, 1;
	add.s32 	%r34, %r2, 49155;
	cvt.s64.s32 	%rd23, %r34;
	add.s64 	%rd24, %rd23, %rd19;
	shl.b64 	%rd25, %rd24, 2;
	add.s64 	%rd26, %rd1, %rd25;
	st.global.u32 	[%rd26+4], %r33;
$L__BB2_6:
	setp.gt.u32 	%p4, %r1, 3;
	@%p4 bra 	$L__BB2_8;
	add.s32 	%r35, %r2, 49155;
	ld.global.u32 	%r36, [%rd2+65540];
	cvt.s64.s32 	%rd27, %r35;
	cvt.u64.u32 	%rd28, %r1;
	add.s64 	%rd29, %rd28, %rd27;
	shl.b64 	%rd30, %rd29, 2;
	add.s64 	%rd31, %rd1, %rd30;
	ld.global.u32 	%r37, [%rd31+4];
	add.s32 	%r38, %r36, %r37;
	add.s32 	%r39, %r38, 2;
	shr.u32 	%r40, %r39, 31;
	add.s32 	%r41, %r39, %r40;
	shr.s32 	%r42, %r41, 1;
	add.s32 	%r43, %r2, 65540;
	cvt.s64.s32 	%rd32, %r43;
	add.s64 	%rd33, %rd32, %rd28;
	shl.b64 	%rd34, %rd33, 2;
	add.s64 	%rd35, %rd1, %rd34;
	st.global.u32 	[%rd35+4], %r42;
$L__BB2_8:
	setp.gt.u32 	%p5, %r1, 4;
	@%p5 bra 	$L__BB2_10;
	add.s32 	%r44, %r2, 65540;
	ld.global.u32 	%r45, [%rd2+131080];
	cvt.s64.s32 	%rd36, %r44;
	cvt.u64.u32 	%rd37, %r1;
	add.s64 	%rd38, %rd37, %rd36;
	shl.b64 	%rd39, %rd38, 2;
	add.s64 	%rd40, %rd1, %rd39;
	ld.global.u32 	%r46, [%rd40+4];
	add.s32 	%r47, %r45, %r46;
	add.s32 	%r48, %r47, 2;
	shr.u32 	%r49, %r48, 31;
	add.s32 	%r50, %r48, %r49;
	shr.s32 	%r51, %r50, 1;
	add.s32 	%r52, %r2, 81925;
	cvt.s64.s32 	%rd41, %r52;
	add.s64 	%rd42, %rd41, %rd37;
	shl.b64 	%rd43, %rd42, 2;
	add.s64 	%rd44, %rd1, %rd43;
	st.global.u32 	[%rd44+4], %r51;
$L__BB2_10:
	setp.gt.u32 	%p6, %r1, 5;
	@%p6 bra 	$L__BB2_12;
	add.s32 	%r53, %r2, 81925;
	ld.global.u32 	%r54, [%rd2+196620];
	cvt.s64.s32 	%rd45, %r53;
	cvt.u64.u32 	%rd46, %r1;
	add.s64 	%rd47, %rd46, %rd45;
	shl.b64 	%rd48, %rd47, 2;
	add.s64 	%rd49, %rd1, %rd48;
	ld.global.u32 	%r55, [%rd49+4];
	add.s32 	%r56, %r54, %r55;
	add.s32 	%r57, %r56, 2;
	shr.u32 	%r58, %r57, 31;
	add.s32 	%r59, %r57, %r58;
	shr.s32 	%r60, %r59, 1;
	add.s32 	%r61, %r2, 98310;
	cvt.s64.s32 	%rd50, %r61;
	add.s64 	%rd51, %rd50, %rd46;
	shl.b64 	%rd52, %rd51, 2;
	add.s64 	%rd53, %rd1, %rd52;
	st.global.u32 	[%rd53+4], %r60;
$L__BB2_12:
	setp.gt.u32 	%p7, %r1, 6;
	@%p7 bra 	$L__BB2_14;
	add.s32 	%r62, %r2, 98310;
	ld.global.u32 	%r63, [%rd2+262160];
	cvt.s64.s32 	%rd54, %r62;
	cvt.u64.u32 	%rd55, %r1;
	add.s64 	%rd56, %rd55, %rd54;
	shl.b64 	%rd57, %rd56, 2;
	add.s64 	%rd58, %rd1, %rd57;
	ld.global.u32 	%r64, [%rd58+4];
	add.s32 	%r65, %r63, %r64;
	add.s32 	%r66, %r65, 2;
	shr.u32 	%r67, %r66, 31;
	add.s32 	%r68, %r66, %r67;
	shr.s32 	%r69, %r68, 1;
	add.s32 	%r70, %r2, 114695;
	cvt.s64.s32 	%rd59, %r70;
	add.s64 	%rd60, %rd59, %rd55;
	shl.b64 	%rd61, %rd60, 2;
	add.s64 	%rd62, %rd1, %rd61;
	st.global.u32 	[%rd62+4], %r69;
$L__BB2_14:
	setp.gt.u32 	%p8, %r1, 7;
	@%p8 bra 	$L__BB2_16;
	add.s32 	%r71, %r2, 114695;
	ld.global.u32 	%r72, [%rd2+327700];
	cvt.s64.s32 	%rd63, %r71;
	cvt.u64.u32 	%rd64, %r1;
	add.s64 	%rd65, %rd64, %rd63;
	shl.b64 	%rd66, %rd65, 2;
	add.s64 	%rd67, %rd1, %rd66;
	ld.global.u32 	%r73, [%rd67+4];
	add.s32 	%r74, %r72, %r73;
	add.s32 	%r75, %r74, 2;
	shr.u32 	%r76, %r75, 31;
	add.s32 	%r77, %r75, %r76;
	shr.s32 	%r78, %r77, 1;
	add.s32 	%r79, %r2, 131080;
	cvt.s64.s32 	%rd68, %r79;
	add.s64 	%rd69, %rd68, %rd64;
	shl.b64 	%rd70, %rd69, 2;
	add.s64 	%rd71, %rd1, %rd70;
	st.global.u32 	[%rd71+4], %r78;
$L__BB2_16:
	setp.gt.u32 	%p9, %r1, 8;
	@%p9 bra 	$L__BB2_18;
	add.s32 	%r80, %r2, 131080;
	ld.global.u32 	%r81, [%rd2+393240];
	cvt.s64.s32 	%rd72, %r80;
	cvt.u64.u32 	%rd73, %r1;
	add.s64 	%rd74, %rd73, %rd72;
	shl.b64 	%rd75, %rd74, 2;
	add.s64 	%rd76, %rd1, %rd75;
	ld.global.u32 	%r82, [%rd76+4];
	add.s32 	%r83, %r81, %r82;
	add.s32 	%r84, %r83, 2;
	shr.u32 	%r85, %r84, 31;
	add.s32 	%r86, %r84, %r85;
	shr.s32 	%r87, %r86, 1;
	add.s32 	%r88, %r2, 147465;
	cvt.s64.s32 	%rd77, %r88;
	add.s64 	%rd78, %rd77, %rd73;
	shl.b64 	%rd79, %rd78, 2;
	add.s64 	%rd80, %rd1, %rd79;
	st.global.u32 	[%rd80+4], %r87;
$L__BB2_18:
	setp.gt.u32 	%p10, %r1, 9;
	@%p10 bra 	$L__BB2_20;
	add.s32 	%r89, %r2, 147465;
	ld.global.u32 	%r90, [%rd2+458780];
	cvt.s64.s32 	%rd81, %r89;
	cvt.u64.u32 	%rd82, %r1;
	add.s64 	%rd83, %rd82, %rd81;
	shl.b64 	%rd84, %rd83, 2;
	add.s64 	%rd85, %rd1, %rd84;
	ld.global.u32 	%r91, [%rd85+4];
	add.s32 	%r92, %r90, %r91;
	add.s32 	%r93, %r92, 2;
	shr.u32 	%r94, %r93, 31;
	add.s32 	%r95, %r93, %r94;
	shr.s32 	%r96, %r95, 1;
	add.s32 	%r97, %r2, 163850;
	cvt.s64.s32 	%rd86, %r97;
	add.s64 	%rd87, %rd86, %rd82;
	shl.b64 	%rd88, %rd87, 2;
	add.s64 	%rd89, %rd1, %rd88;
	st.global.u32 	[%rd89+4], %r96;
$L__BB2_20:
	setp.gt.u32 	%p11, %r1, 10;
	@%p11 bra 	$L__BB2_22;
	add.s32 	%r98, %r2, 163850;
	ld.global.u32 	%r99, [%rd2+524320];
	cvt.s64.s32 	%rd90, %r98;
	cvt.u64.u32 	%rd91, %r1;
	add.s64 	%rd92, %rd91, %rd90;
	shl.b64 	%rd93, %rd92, 2;
	add.s64 	%rd94, %rd1, %rd93;
	ld.global.u32 	%r100, [%rd94+4];
	add.s32 	%r101, %r99, %r100;
	add.s32 	%r102, %r101, 2;
	shr.u32 	%r103, %r102, 31;
	add.s32 	%r104, %r102, %r103;
	shr.s32 	%r105, %r104, 1;
	add.s32 	%r106, %r2, 180235;
	cvt.s64.s32 	%rd95, %r106;
	add.s64 	%rd96, %rd95, %rd91;
	shl.b64 	%rd97, %rd96, 2;
	add.s64 	%rd98, %rd1, %rd97;
	st.global.u32 	[%rd98+4], %r105;
$L__BB2_22:
	setp.gt.u32 	%p12, %r1, 11;
	@%p12 bra 	$L__BB2_24;
	add.s32 	%r107, %r2, 180235;
	ld.global.u32 	%r108, [%rd2+589860];
	cvt.s64.s32 	%rd99, %r107;
	cvt.u64.u32 	%rd100, %r1;
	add.s64 	%rd101, %rd100, %rd99;
	shl.b64 	%rd102, %rd101, 2;
	add.s64 	%rd103, %rd1, %rd102;
	ld.global.u32 	%r109, [%rd103+4];
	add.s32 	%r110, %r108, %r109;
	add.s32 	%r111, %r110, 2;
	shr.u32 	%r112, %r111, 31;
	add.s32 	%r113, %r111, %r112;
	shr.s32 	%r114, %r113, 1;
	add.s32 	%r115, %r2, 196620;
	cvt.s64.s32 	%rd104, %r115;
	add.s64 	%rd105, %rd104, %rd100;
	shl.b64 	%rd106, %rd105, 2;
	add.s64 	%rd107, %rd1, %rd106;
	st.global.u32 	[%rd107+4], %r114;
$L__BB2_24:
	setp.gt.u32 	%p13, %r1, 12;
	@%p13 bra 	$L__BB2_26;
	add.s32 	%r116, %r2, 196620;
	ld.global.u32 	%r117, [%rd2+655400];
	cvt.s64.s32 	%rd108, %r116;
	cvt.u64.u32 	%rd109, %r1;
	add.s64 	%rd110, %rd109, %rd108;
	shl.b64 	%rd111, %rd110, 2;
	add.s64 	%rd112, %rd1, %rd111;
	ld.global.u32 	%r118, [%rd112+4];
	add.s32 	%r119, %r117, %r118;
	add.s32 	%r120, %r119, 2;
	shr.u32 	%r121, %r120, 31;
	add.s32 	%r122, %r120, %r121;
	shr.s32 	%r123, %r122, 1;
	add.s32 	%r124, %r2, 213005;
	cvt.s64.s32 	%rd113, %r124;
	add.s64 	%rd114, %rd113, %rd109;
	shl.b64 	%rd115, %rd114, 2;
	add.s64 	%rd116, %rd1, %rd115;
	st.global.u32 	[%rd116+4], %r123;
$L__BB2_26:
	setp.gt.u32 	%p14, %r1, 13;
	@%p14 bra 	$L__BB2_28;
	add.s32 	%r125, %r2, 213005;
	ld.global.u32 	%r126, [%rd2+720940];
	cvt.s64.s32 	%rd117, %r125;
	cvt.u64.u32 	%rd118, %r1;
	add.s64 	%rd119, %rd118, %rd117;
	shl.b64 	%rd120, %rd119, 2;
	add.s64 	%rd121, %rd1, %rd120;
	ld.global.u32 	%r127, [%rd121+4];
	add.s32 	%r128, %r126, %r127;
	add.s32 	%r129, %r128, 2;
	shr.u32 	%r130, %r129, 31;
	add.s32 	%r131, %r129, %r130;
	shr.s32 	%r132, %r131, 1;
	add.s32 	%r133, %r2, 229390;
	cvt.s64.s32 	%rd122, %r133;
	add.s64 	%rd123, %rd122, %rd118;
	shl.b64 	%rd124, %rd123, 2;
	add.s64 	%rd125, %rd1, %rd124;
	st.global.u32 	[%rd125+4], %r132;
$L__BB2_28:
	setp.gt.u32 	%p15, %r1, 14;
	@%p15 bra 	$L__BB2_30;
	add.s32 	%r134, %r2, 229390;
	ld.global.u32 	%r135, [%rd2+786480];
	cvt.s64.s32 	%rd126, %r134;
	cvt.u64.u32 	%rd127, %r1;
	add.s64 	%rd128, %rd127, %rd126;
	shl.b64 	%rd129, %rd128, 2;
	add.s64 	%rd130, %rd1, %rd129;
	ld.global.u32 	%r136, [%rd130+4];
	add.s32 	%r137, %r135, %r136;
	add.s32 	%r138, %r137, 2;
	shr.u32 	%r139, %r138, 31;
	add.s32 	%r140, %r138, %r139;
	shr.s32 	%r141, %r140, 1;
	add.s32 	%r142, %r2, 245775;
	cvt.s64.s32 	%rd131, %r142;
	add.s64 	%rd132, %rd131, %rd127;
	shl.b64 	%rd133, %rd132, 2;
	add.s64 	%rd134, %rd1, %rd133;
	st.global.u32 	[%rd134+4], %r141;
$L__BB2_30:
	ret;

}
	// .globl	_Z27fix_boundary_tile_right_gpuiPiii
.visible .entry _Z27fix_boundary_tile_right_gpuiPiii(
	.param .u32 _Z27fix_boundary_tile_right_gpuiPiii_param_0,
	.param .u64 .ptr .align 1 _Z27fix_boundary_tile_right_gpuiPiii_param_1,
	.param .u32 _Z27fix_boundary_tile_right_gpuiPiii_param_2,
	.param .u32 _Z27fix_boundary_tile_right_gpuiPiii_param_3
)
{
	.reg .pred 	%p<16>;
	.reg .b32 	%r<126>;
	.reg .b64 	%rd<80>;

	ld.param.u64 	%rd3, [_Z27fix_boundary_tile_right_gpuiPiii_param_1];
	ld.param.u32 	%r4, [_Z27fix_boundary_tile_right_gpuiPiii_param_2];
	ld.param.u32 	%r5, [_Z27fix_boundary_tile_right_gpuiPiii_param_3];
	cvta.to.global.u64 	%rd1, %rd3;
	mov.u32 	%r1, %tid.x;
	sub.s32 	%r2, %r5, %r1;
	setp.ne.s32 	%p1, %r1, 0;
	mul.lo.s32 	%r3, %r4, 16385;
	add.s32 	%r6, %r3, %r2;
	mul.wide.s32 	%rd4, %r6, 4;
	add.s64 	%rd2, %rd1, %rd4;
	@%p1 bra 	$L__BB3_2;
	cvt.s64.s32 	%rd5, %r3;
	cvt.s64.s32 	%rd6, %r2;
	add.s64 	%rd7, %rd6, %rd5;
	shl.b64 	%rd8, %rd7, 2;
	add.s64 	%rd9, %rd1, %rd8;
	ld.global.u32 	%r7, [%rd9+-4];
	ld.global.u32 	%r8, [%rd2];
	add.s32 	%r9, %r7, %r8;
	add.s32 	%r10, %r9, 2;
	shr.u32 	%r11, %r10, 31;
	add.s32 	%r12, %r10, %r11;
	shr.s32 	%r13, %r12, 1;
	st.global.u32 	[%rd2+65540], %r13;
$L__BB3_2:
	setp.gt.u32 	%p2, %r1, 1;
	@%p2 bra 	$L__BB3_4;
	add.s32 	%r14, %r3, 16385;
	cvt.s64.s32 	%rd10, %r14;
	cvt.s64.s32 	%rd11, %r2;
	add.s64 	%rd12, %rd11, %rd10;
	shl.b64 	%rd13, %rd12, 2;
	add.s64 	%rd14, %rd1, %rd13;
	ld.global.u32 	%r15, [%rd14+-4];
	ld.global.u32 	%r16, [%rd2+65540];
	add.s32 	%r17, %r15, %r16;
	add.s32 	%r18, %r17, 2;
	shr.u32 	%r19, %r18, 31;
	add.s32 	%r20, %r18, %r19;
	shr.s32 	%r21, %r20, 1;
	st.global.u32 	[%rd2+131080], %r21;
$L__BB3_4:
	setp.gt.u32 	%p3, %r1, 2;
	@%p3 bra 	$L__BB3_6;
	add.s32 	%r22, %r3, 32770;
	cvt.s64.s32 	%rd15, %r22;
	cvt.s64.s32 	%rd16, %r2;
	add.s64 	%rd17, %rd16, %rd15;
	shl.b64 	%rd18, %rd17, 2;
	add.s64 	%rd19, %rd1, %rd18;
	ld.global.u32 	%r23, [%rd19+-4];
	ld.global.u32 	%r24, [%rd2+131080];
	add.s32 	%r25, %r23, %r24;
	add.s32 	%r26, %r25, 2;
	shr.u32 	%r27, %r26, 31;
	add.s32 	%r28, %r26, %r27;
	shr.s32 	%r29, %r28, 1;
	st.global.u32 	[%rd2+196620], %r29;
$L__BB3_6:
	setp.gt.u32 	%p4, %r1, 3;
	@%p4 bra 	$L__BB3_8;
	add.s32 	%r30, %r3, 49155;
	cvt.s64.s32 	%rd20, %r30;
	cvt.s64.s32 	%rd21, %r2;
	add.s64 	%rd22, %rd21, %rd20;
	shl.b64 	%rd23, %rd22, 2;
	add.s64 	%rd24, %rd1, %rd23;
	ld.global.u32 	%r31, [%rd24+-4];
	ld.global.u32 	%r32, [%rd2+196620];
	add.s32 	%r33, %r31, %r32;
	add.s32 	%r34, %r33, 2;
	shr.u32 	%r35, %r34, 31;
	add.s32 	%r36, %r34, %r35;
	shr.s32 	%r37, %r36, 1;
	st.global.u32 	[%rd2+262160], %r37;
$L__BB3_8:
	setp.gt.u32 	%p5, %r1, 4;
	@%p5 bra 	$L__BB3_10;
	add.s32 	%r38, %r3, 65540;
	cvt.s64.s32 	%rd25, %r38;
	cvt.s64.s32 	%rd26, %r2;
	add.s64 	%rd27, %rd26, %rd25;
	shl.b64 	%rd28, %rd27, 2;
	add.s64 	%rd29, %rd1, %rd28;
	ld.global.u32 	%r39, [%rd29+-4];
	ld.global.u32 	%r40, [%rd2+262160];
	add.s32 	%r41, %r39, %r40;
	add.s32 	%r42, %r41, 2;
	shr.u32 	%r43, %r42, 31;
	add.s32 	%r44, %r42, %r43;
	shr.s32 	%r45, %r44, 1;
	st.global.u32 	[%rd2+327700], %r45;
$L__BB3_10:
	setp.gt.u32 	%p6, %r1, 5;
	@%p6 bra 	$L__BB3_12;
	add.s32 	%r46, %r3, 81925;
	cvt.s64.s32 	%rd30, %r46;
	cvt.s64.s32 	%rd31, %r2;
	add.s64 	%rd32, %rd31, %rd30;
	shl.b64 	%rd33, %rd32, 2;
	add.s64 	%rd34, %rd1, %rd33;
	ld.global.u32 	%r47, [%rd34+-4];
	ld.global.u32 	%r48, [%rd2+327700];
	add.s32 	%r49, %r47, %r48;
	add.s32 	%r50, %r49, 2;
	shr.u32 	%r51, %r50, 31;
	add.s32 	%r52, %r50, %r51;
	shr.s32 	%r53, %r52, 1;
	st.global.u32 	[%rd2+393240], %r53;
$L__BB3_12:
	setp.gt.u32 	%p7, %r1, 6;
	@%p7 bra 	$L__BB3_14;
	add.s32 	%r54, %r3, 98310;
	cvt.s64.s32 	%rd35, %r54;
	cvt.s64.s32 	%rd36, %r2;
	add.s64 	%rd37, %rd36, %rd35;
	shl.b64 	%rd38, %rd37, 2;
	add.s64 	%rd39, %rd1, %rd38;
	ld.global.u32 	%r55, [%rd39+-4];
	ld.global.u32 	%r56, [%rd2+393240];
	add.s32 	%r57, %r55, %r56;
	add.s32 	%r58, %r57, 2;
	shr.u32 	%r59, %r58, 31;
	add.s32 	%r60, %r58, %r59;
	shr.s32 	%r61, %r60, 1;
	st.global.u32 	[%rd2+458780], %r61;
$L__BB3_14:
	setp.gt.u32 	%p8, %r1, 7;
	@%p8 bra 	$L__BB3_16;
	add.s32 	%r62, %r3, 114695;
	cvt.s64.s32 	%rd40, %r62;
	cvt.s64.s32 	%rd41, %r2;
	add.s64 	%rd42, %rd41, %rd40;
	shl.b64 	%rd43, %rd42, 2;
	add.s64 	%rd44, %rd1, %rd43;
	ld.global.u32 	%r63, [%rd44+-4];
	ld.global.u32 	%r64, [%rd2+458780];
	add.s32 	%r65, %r63, %r64;
	add.s32 	%r66, %r65, 2;
	shr.u32 	%r67, %r66, 31;
	add.s32 	%r68, %r66, %r67;
	shr.s32 	%r69, %r68, 1;
	st.global.u32 	[%rd2+524320], %r69;
$L__BB3_16:
	setp.gt.u32 	%p9, %r1, 8;
	@%p9 bra 	$L__BB3_18;
	add.s32 	%r70, %r3, 131080;
	cvt.s64.s32 	%rd45, %r70;
	cvt.s64.s32 	%rd46, %r2;
	add.s64 	%rd47, %rd46, %rd45;
	shl.b64 	%rd48, %rd47, 2;
	add.s64 	%rd49, %rd1, %rd48;
	ld.global.u32 	%r71, [%rd49+-4];
	ld.global.u32 	%r72, [%rd2+524320];
	add.s32 	%r73, %r71, %r72;
	add.s32 	%r74, %r73, 2;
	shr.u32 	%r75, %r74, 31;
	add.s32 	%r76, %r74, %r75;
	shr.s32 	%r77, %r76, 1;
	st.global.u32 	[%rd2+589860], %r77;
$L__BB3_18:
	setp.gt.u32 	%p10, %r1, 9;
	@%p10 bra 	$L__BB3_20;
	add.s32 	%r78, %r3, 147465;
	cvt.s64.s32 	%rd50, %r78;
	cvt.s64.s32 	%rd51, %r2;
	add.s64 	%rd52, %rd51, %rd50;
	shl.b64 	%rd53, %rd52, 2;
	add.s64 	%rd54, %rd1, %rd53;
	ld.global.u32 	%r79, [%rd54+-4];
	ld.global.u32 	%r80, [%rd2+589860];
	add.s32 	%r81, %r79, %r80;
	add.s32 	%r82, %r81, 2;
	shr.u32 	%r83, %r82, 31;
	add.s32 	%r84, %r82, %r83;
	shr.s32 	%r85, %r84, 1;
	st.global.u32 	[%rd2+655400], %r85;
$L__BB3_20:
	setp.gt.u32 	%p11, %r1, 10;
	@%p11 bra 	$L__BB3_22;
	add.s32 	%r86, %r3, 163850;
	cvt.s64.s32 	%rd55, %r86;
	cvt.s64.s32 	%rd56, %r2;
	add.s64 	%rd57, %rd56, %rd55;
	shl.b64 	%rd58, %rd57, 2;
	add.s64 	%rd59, %rd1, %rd58;
	ld.global.u32 	%r87, [%rd59+-4];
	ld.global.u32 	%r88, [%rd2+655400];
	add.s32 	%r89, %r87, %r88;
	add.s32 	%r90, %r89, 2;
	shr.u32 	%r91, %r90, 31;
	add.s32 	%r92, %r90, %r91;
	shr.s32 	%r93, %r92, 1;
	st.global.u32 	[%rd2+720940], %r93;
$L__BB3_22:
	setp.gt.u32 	%p12, %r1, 11;
	@%p12 bra 	$L__BB3_24;
	add.s32 	%r94, %r3, 180235;
	cvt.s64.s32 	%rd60, %r94;
	cvt.s64.s32 	%rd61, %r2;
	add.s64 	%rd62, %rd61, %rd60;
	shl.b64 	%rd63, %rd62, 2;
	add.s64 	%rd64, %rd1, %rd63;
	ld.global.u32 	%r95, [%rd64+-4];
	ld.global.u32 	%r96, [%rd2+720940];
	add.s32 	%r97, %r95, %r96;
	add.s32 	%r98, %r97, 2;
	shr.u32 	%r99, %r98, 31;
	add.s32 	%r100, %r98, %r99;
	shr.s32 	%r101, %r100, 1;
	st.global.u32 	[%rd2+786480], %r101;
$L__BB3_24:
	setp.gt.u32 	%p13, %r1, 12;
	@%p13 bra 	$L__BB3_26;
	add.s32 	%r102, %r3, 196620;
	cvt.s64.s32 	%rd65, %r102;
	cvt.s64.s32 	%rd66, %r2;
	add.s64 	%rd67, %rd66, %rd65;
	shl.b64 	%rd68, %rd67, 2;
	add.s64 	%rd69, %rd1, %rd68;
	ld.global.u32 	%r103, [%rd69+-4];
	ld.global.u32 	%r104, [%rd2+786480];
	add.s32 	%r105, %r103, %r104;
	add.s32 	%r106, %r105, 2;
	shr.u32 	%r107, %r106, 31;
	add.s32 	%r108, %r106, %r107;
	shr.s32 	%r109, %r108, 1;
	st.global.u32 	[%rd2+852020], %r109;
$L__BB3_26:
	setp.gt.u32 	%p14, %r1, 13;
	@%p14 bra 	$L__BB3_28;
	add.s32 	%r110, %r3, 213005;
	cvt.s64.s32 	%rd70, %r110;
	cvt.s64.s32 	%rd71, %r2;
	add.s64 	%rd72, %rd71, %rd70;
	shl.b64 	%rd73, %rd72, 2;
	add.s64 	%rd74, %rd1, %rd73;
	ld.global.u32 	%r111, [%rd74+-4];
	ld.global.u32 	%r112, [%rd2+852020];
	add.s32 	%r113, %r111, %r112;
	add.s32 	%r114, %r113, 2;
	shr.u32 	%r115, %r114, 31;
	add.s32 	%r116, %r114, %r115;
	shr.s32 	%r117, %r116, 1;
	st.global.u32 	[%rd2+917560], %r117;
$L__BB3_28:
	setp.gt.u32 	%p15, %r1, 14;
	@%p15 bra 	$L__BB3_30;
	add.s32 	%r118, %r3, 229390;
	cvt.s64.s32 	%rd75, %r118;
	cvt.s64.s32 	%rd76, %r2;
	add.s64 	%rd77, %rd76, %rd75;
	shl.b64 	%rd78, %rd77, 2;
	add.s64 	%rd79, %rd1, %rd78;
	ld.global.u32 	%r119, [%rd79+-4];
	ld.global.u32 	%r120, [%rd2+917560];
	add.s32 	%r121, %r119, %r120;
	add.s32 	%r122, %r121, 2;
	shr.u32 	%r123, %r122, 31;
	add.s32 	%r124, %r122, %r123;
	shr.s32 	%r125, %r124, 1;
	st.global.u32 	[%rd2+983100], %r125;
$L__BB3_30:
	ret;

}


// ===== COMPILED SASS (sm_100) =====

	.target	sm_100

	.elftype	@"ET_EXEC"


//--------------------- .note.nv.tkinfo           --------------------------
	.section	.note.nv.tkinfo,"",@"SHT_NOTE"
	.sectionflags	@"SHF_NOTE_NV_TKINFO"
	.tkinfo
        /*0018*/ 	.word	0x00000002
        /*0030*/ 	.string	""
        /*0030*/ 	.string	"ptxas"
        /*0030*/ 	.string	"Cuda compilation tools, release 13.0, V13.0.88"
        /*0030*/ 	.string	"Build cuda_13.0.r13.0/compiler.36424714_0"
        /*0030*/ 	.string	"-arch sm_100 -m 64 "



//--------------------- .note.nv.cuinfo           --------------------------
	.section	.note.nv.cuinfo,"",@"SHT_NOTE"
	.sectionflags	@"SHF_NOTE_NV_CUINFO"
        /*0018*/ 	.short	0x0002
        /*001a*/ 	.short	0x0064
        /*001c*/ 	.short	0x0082
	.zero		2


//--------------------- .nv.info                  --------------------------
	.section	.nv.info,"",@"SHT_CUDA_INFO"
	.align	4


	//----- nvinfo : EIATTR_REGCOUNT
	.align		4
        /*0000*/ 	.byte	0x04, 0x2f
        /*0002*/ 	.short	(.L_1 - .L_0)
	.align		4
.L_0:
        /*0004*/ 	.word	index@(_Z22operate_on_valleys_gpuiPiii)
        /*0008*/ 	.word	0x00000016


	//----- nvinfo : EIATTR_FRAME_SIZE
	.align		4
.L_1:
        /*000c*/ 	.byte	0x04, 0x11
        /*000e*/ 	.short	(.L_3 - .L_2)
	.align		4
.L_2:
        /*0010*/ 	.word	index@(_Z22operate_on_valleys_gpuiPiii)
        /*0014*/ 	.word	0x00000000


	//----- nvinfo : EIATTR_REGCOUNT
	.align		4
.L_3:
        /*0018*/ 	.byte	0x04, 0x2f
        /*001a*/ 	.short	(.L_5 - .L_4)
	.align		4
.L_4:
        /*001c*/ 	.word	index@(_Z20operate_on_peaks_gpuiPiii)
        /*0020*/ 	.word	0x00000010


	//----- nvinfo : EIATTR_FRAME_SIZE
	.align		4
.L_5:
        /*0024*/ 	.byte	0x04, 0x11
        /*0026*/ 	.short	(.L_7 - .L_6)
	.align		4
.L_6:
        /*0028*/ 	.word	index@(_Z20operate_on_peaks_gpuiPiii)
        /*002c*/ 	.word	0x00000000


	//----- nvinfo : EIATTR_REGCOUNT
	.align		4
.L_7:
        /*0030*/ 	.byte	0x04, 0x2f
        /*0032*/ 	.short	(.L_9 - .L_8)
	.align		4
.L_8:
        /*0034*/ 	.word	index@(_Z26fix_boundary_tile_left_gpuiPiii)
        /*0038*/ 	.word	0x00000016


	//----- nvinfo : EIATTR_FRAME_SIZE
	.align		4
.L_9:
        /*003c*/ 	.byte	0x04, 0x11
        /*003e*/ 	.short	(.L_11 - .L_10)
	.align		4
.L_10:
        /*0040*/ 	.word	index@(_Z26fix_boundary_tile_left_gpuiPiii)
        /*0044*/ 	.word	0x00000000


	//----- nvinfo : EIATTR_REGCOUNT
	.align		4
.L_11:
        /*0048*/ 	.byte	0x04, 0x2f
        /*004a*/ 	.short	(.L_13 - .L_12)
	.align		4
.L_12:
        /*004c*/ 	.word	index@(_Z27fix_boundary_tile_right_gpuiPiii)
        /*0050*/ 	.word	0x00000012


	//----- nvinfo : EIATTR_FRAME_SIZE
	.align		4
.L_13:
        /*0054*/ 	.byte	0x04, 0x11
        /*0056*/ 	.short	(.L_15 - .L_14)
	.align		4
.L_14:
        /*0058*/ 	.word	index@(_Z27fix_boundary_tile_right_gpuiPiii)
        /*005c*/ 	.word	0x00000000


	//----- nvinfo : EIATTR_MIN_STACK_SIZE
	.align		4
.L_15:
        /*0060*/ 	.byte	0x04, 0x12
        /*0062*/ 	.short	(.L_17 - .L_16)
	.align		4
.L_16:
        /*0064*/ 	.word	index@(_Z27fix_boundary_tile_right_gpuiPiii)
        /*0068*/ 	.word	0x00000000


	//----- nvinfo : EIATTR_MIN_STACK_SIZE
	.align		4
.L_17:
        /*006c*/ 	.byte	0x04, 0x12
        /*006e*/ 	.short	(.L_19 - .L_18)
	.align		4
.L_18:
        /*0070*/ 	.word	index@(_Z26fix_boundary_tile_left_gpuiPiii)
        /*0074*/ 	.word	0x00000000


	//----- nvinfo : EIATTR_MIN_STACK_SIZE
	.align		4
.L_19:
        /*0078*/ 	.byte	0x04, 0x12
        /*007a*/ 	.short	(.L_21 - .L_20)
	.align		4
.L_20:
        /*007c*/ 	.word	index@(_Z20operate_on_peaks_gpuiPiii)
        /*0080*/ 	.word	0x00000000


	//----- nvinfo : EIATTR_MIN_STACK_SIZE
	.align		4
.L_21:
        /*0084*/ 	.byte	0x04, 0x12
        /*0086*/ 	.short	(.L_23 - .L_22)
	.align		4
.L_22:
        /*0088*/ 	.word	index@(_Z22operate_on_valleys_gpuiPiii)
        /*008c*/ 	.word	0x00000000
.L_23:


//--------------------- .nv.compat                --------------------------
	.section	.nv.compat,"",@"SHT_CUDA_COMPAT_INFO"
	.align	4
        /*0000*/ 	.byte	0x02, 0x09, 0x00, 0x00, 0x02, 0x02, 0x01, 0x00, 0x02, 0x05, 0x05, 0x00, 0x03, 0x07, 0x01, 0x01
        /*0010*/ 	.byte	0x02, 0x03, 0x00, 0x00, 0x02, 0x06, 0x01, 0x00, 0x04, 0x0b, 0x08, 0x00, 0x09, 0x00, 0x00, 0x00
        /*0020*/ 	.byte	0x00, 0x00, 0x00, 0x00


//--------------------- .nv.info._Z27fix_boundary_tile_right_gpuiPiii --------------------------
	.section	.nv.info._Z27fix_boundary_tile_right_gpuiPiii,"",@"SHT_CUDA_INFO"
	.sectionflags	@""
	.align	4


	//----- nvinfo : EIATTR_CUDA_API_VERSION
	.align		4
        /*0000*/ 	.byte	0x04, 0x37
        /*0002*/ 	.short	(.L_25 - .L_24)
.L_24:
        /*0004*/ 	.word	0x00000082


	//----- nvinfo : EIATTR_KPARAM_INFO
	.align		4
.L_25:
        /*0008*/ 	.byte	0x04, 0x17
        /*000a*/ 	.short	(.L_27 - .L_26)
.L_26:
        /*000c*/ 	.word	0x00000000
        /*0010*/ 	.short	0x0003
        /*0012*/ 	.short	0x0014
        /*0014*/ 	.byte	0x00, 0xf0, 0x11, 0x00


	//----- nvinfo : EIATTR_KPARAM_INFO
	.align		4
.L_27:
        /*0018*/ 	.byte	0x04, 0x17
        /*001a*/ 	.short	(.L_29 - .L_28)
.L_28:
        /*001c*/ 	.word	0x00000000
        /*0020*/ 	.short	0x0002
        /*0022*/ 	.short	0x0010
        /*0024*/ 	.byte	0x00, 0xf0, 0x11, 0x00


	//----- nvinfo : EIATTR_KPARAM_INFO
	.align		4
.L_29:
        /*0028*/ 	.byte	0x04, 0x17
        /*002a*/ 	.short	(.L_31 - .L_30)
.L_30:
        /*002c*/ 	.word	0x00000000
        /*0030*/ 	.short	0x0001
        /*0032*/ 	.short	0x0008
        /*0034*/ 	.byte	0x00, 0xf5, 0x21, 0x00


	//----- nvinfo : EIATTR_KPARAM_INFO
	.align		4
.L_31:
        /*0038*/ 	.byte	0x04, 0x17
        /*003a*/ 	.short	(.L_33 - .L_32)
.L_32:
        /*003c*/ 	.word	0x00000000
        /*0040*/ 	.short	0x0000
        /*0042*/ 	.short	0x0000
        /*0044*/ 	.byte	0x00, 0xf0, 0x11, 0x00


	//----- nvinfo : EIATTR_SPARSE_MMA_MASK
	.align		4
.L_33:
        /*0048*/ 	.byte	0x03, 0x50
        /*004a*/ 	.short	0x0000


	//----- nvinfo : EIATTR_MAXREG_COUNT
	.align		4
        /*004c*/ 	.byte	0x03, 0x1b
        /*004e*/ 	.short	0x00ff


	//----- nvinfo : EIATTR_MERCURY_ISA_VERSION
	.align		4
        /*0050*/ 	.byte	0x03, 0x5f
        /*0052*/ 	.short	0x0101


	//----- nvinfo : EIATTR_VRC_CTA_INIT_COUNT
	.align		4
        /*0054*/ 	.byte	0x02, 0x4a
	.zero		1
	.zero		1


	//----- nvinfo : EIATTR_EXIT_INSTR_OFFSETS
	.align		4
        /*0058*/ 	.byte	0x04, 0x1c
        /*005a*/ 	.short	(.L_35 - .L_34)


	//   ....[0]....
.L_34:
        /*005c*/ 	.word	0x00000d00


	//   ....[1]....
        /*0060*/ 	.word	0x00000de0


	//----- nvinfo : EIATTR_CRS_STACK_SIZE
	.align		4
.L_35:
        /*0064*/ 	.byte	0x04, 0x1e
        /*0066*/ 	.short	(.L_37 - .L_36)
.L_36:
        /*0068*/ 	.word	0x00000000


	//----- nvinfo : EIATTR_CBANK_PARAM_SIZE
	.align		4
.L_37:
        /*006c*/ 	.byte	0x03, 0x19
        /*006e*/ 	.short	0x0018


	//----- nvinfo : EIATTR_PARAM_CBANK
	.align		4
        /*0070*/ 	.byte	0x04, 0x0a
        /*0072*/ 	.short	(.L_39 - .L_38)
	.align		4
.L_38:
        /*0074*/ 	.word	index@(.nv.constant0._Z27fix_boundary_tile_right_gpuiPiii)
        /*0078*/ 	.short	0x0380
        /*007a*/ 	.short	0x0018


	//----- nvinfo : EIATTR_SW_WAR
	.align		4
.L_39:
        /*007c*/ 	.byte	0x04, 0x36
        /*007e*/ 	.short	(.L_41 - .L_40)
.L_40:
        /*0080*/ 	.word	0x00000008
.L_41:


//--------------------- .nv.info._Z26fix_boundary_tile_left_gpuiPiii --------------------------
	.section	.nv.info._Z26fix_boundary_tile_left_gpuiPiii,"",@"SHT_CUDA_INFO"
	.sectionflags	@""
	.align	4


	//----- nvinfo : EIATTR_CUDA_API_VERSION
	.align		4
        /*0000*/ 	.byte	0x04, 0x37
        /*0002*/ 	.short	(.L_43 - .L_42)
.L_42:
        /*0004*/ 	.word	0x00000082


	//----- nvinfo : EIATTR_KPARAM_INFO
	.align		4
.L_43:
        /*0008*/ 	.byte	0x04, 0x17
        /*000a*/ 	.short	(.L_45 - .L_44)
.L_44:
        /*000c*/ 	.word	0x00000000
        /*0010*/ 	.short	0x0003
        /*0012*/ 	.short	0x0014
        /*0014*/ 	.byte	0x00, 0xf0, 0x11, 0x00


	//----- nvinfo : EIATTR_KPARAM_INFO
	.align		4
.L_45:
        /*0018*/ 	.byte	0x04, 0x17
        /*001a*/ 	.short	(.L_47 - .L_46)
.L_46:
        /*001c*/ 	.word	0x00000000
        /*0020*/ 	.short	0x0002
        /*0022*/ 	.short	0x0010
        /*0024*/ 	.byte	0x00, 0xf0, 0x11, 0x00


	//----- nvinfo : EIATTR_KPARAM_INFO
	.align		4
.L_47:
        /*0028*/ 	.byte	0x04, 0x17
        /*002a*/ 	.short	(.L_49 - .L_48)
.L_48:
        /*002c*/ 	.word	0x00000000
        /*0030*/ 	.short	0x0001
        /*0032*/ 	.short	0x0008
        /*0034*/ 	.byte	0x00, 0xf5, 0x21, 0x00


	//----- nvinfo : EIATTR_KPARAM_INFO
	.align		4
.L_49:
        /*0038*/ 	.byte	0x04, 0x17
        /*003a*/ 	.short	(.L_51 - .L_50)
.L_50:
        /*003c*/ 	.word	0x00000000
        /*0040*/ 	.short	0x0000
        /*0042*/ 	.short	0x0000
        /*0044*/ 	.byte	0x00, 0xf0, 0x11, 0x00


	//----- nvinfo : EIATTR_SPARSE_MMA_MASK
	.align		4
.L_51:
        /*0048*/ 	.byte	0x03, 0x50
        /*004a*/ 	.short	0x0000


	//----- nvinfo : EIATTR_MAXREG_COUNT
	.align		4
        /*004c*/ 	.byte	0x03, 0x1b
        /*004e*/ 	.short	0x00ff


	//----- nvinfo : EIATTR_MERCURY_ISA_VERSION
	.align		4
        /*0050*/ 	.byte	0x03, 0x5f
        /*0052*/ 	.short	0x0101


	//----- nvinfo : EIATTR_VRC_CTA_INIT_COUNT
	.align		4
        /*0054*/ 	.byte	0x02, 0x4a
	.zero		1
	.zero		1


	//----- nvinfo : EIATTR_EXIT_INSTR_OFFSETS
	.align		4
        /*0058*/ 	.byte	0x04, 0x1c
        /*005a*/ 	.short	(.L_53 - .L_52)


	//   ....[0]....
.L_52:
        /*005c*/ 	.word	0x000010a0


	//   ....[1]....
        /*0060*/ 	.word	0x000011c0


	//----- nvinfo : EIATTR_CRS_STACK_SIZE
	.align		4
.L_53:
        /*0064*/ 	.byte	0x04, 0x1e
        /*0066*/ 	.short	(.L_55 - .L_54)
.L_54:
        /*0068*/ 	.word	0x00000000


	//----- nvinfo : EIATTR_CBANK_PARAM_SIZE
	.align		4
.L_55:
        /*006c*/ 	.byte	0x03, 0x19
        /*006e*/ 	.short	0x0018


	//----- nvinfo : EIATTR_PARAM_CBANK
	.align		4
        /*0070*/ 	.byte	0x04, 0x0a
        /*0072*/ 	.short	(.L_57 - .L_56)
	.align		4
.L_56:
        /*0074*/ 	.word	index@(.nv.constant0._Z26fix_boundary_tile_left_gpuiPiii)
        /*0078*/ 	.short	0x0380
        /*007a*/ 	.short	0x0018


	//----- nvinfo : EIATTR_SW_WAR
	.align		4
.L_57:
        /*007c*/ 	.byte	0x04, 0x36
        /*007e*/ 	.short	(.L_59 - .L_58)
.L_58:
        /*0080*/ 	.word	0x00000008
.L_59:


//--------------------- .nv.info._Z20operate_on_peaks_gpuiPiii --------------------------
	.section	.nv.info._Z20operate_on_peaks_gpuiPiii,"",@"SHT_CUDA_INFO"
	.sectionflags	@""
	.align	4


	//----- nvinfo : EIATTR_CUDA_API_VERSION
	.align		4
        /*0000*/ 	.byte	0x04, 0x37
        /*0002*/ 	.short	(.L_61 - .L_60)
.L_60:
        /*0004*/ 	.word	0x00000082


	//----- nvinfo : EIATTR_KPARAM_INFO
	.align		4
.L_61:
        /*0008*/ 	.byte	0x04, 0x17
        /*000a*/ 	.short	(.L_63 - .L_62)
.L_62:
        /*000c*/ 	.word	0x00000000
        /*0010*/ 	.short	0x0003
        /*0012*/ 	.short	0x0014
        /*0014*/ 	.byte	0x00, 0xf0, 0x11, 0x00


	//----- nvinfo : EIATTR_KPARAM_INFO
	.align		4
.L_63:
        /*0018*/ 	.byte	0x04, 0x17
        /*001a*/ 	.short	(.L_65 - .L_64)
.L_64:
        /*001c*/ 	.word	0x00000000
        /*0020*/ 	.short	0x0002
        /*0022*/ 	.short	0x0010
        /*0024*/ 	.byte	0x00, 0xf0, 0x11, 0x00


	//----- nvinfo : EIATTR_KPARAM_INFO
	.align		4
.L_65:
        /*0028*/ 	.byte	0x04, 0x17
        /*002a*/ 	.short	(.L_67 - .L_66)
.L_66:
        /*002c*/ 	.word	0x00000000
        /*0030*/ 	.short	0x0001
        /*0032*/ 	.short	0x0008
        /*0034*/ 	.byte	0x00, 0xf5, 0x21, 0x00


	//----- nvinfo : EIATTR_KPARAM_INFO
	.align		4
.L_67:
        /*0038*/ 	.byte	0x04, 0x17
        /*003a*/ 	.short	(.L_69 - .L_68)
.L_68:
        /*003c*/ 	.word	0x00000000
        /*0040*/ 	.short	0x0000
        /*0042*/ 	.short	0x0000
        /*0044*/ 	.byte	0x00, 0xf0, 0x11, 0x00


	//----- nvinfo : EIATTR_SPARSE_MMA_MASK
	.align		4
.L_69:
        /*0048*/ 	.byte	0x03, 0x50
        /*004a*/ 	.short	0x0000


	//----- nvinfo : EIATTR_MAXREG_COUNT
	.align		4
        /*004c*/ 	.byte	0x03, 0x1b
        /*004e*/ 	.short	0x00ff


	//----- nvinfo : EIATTR_MERCURY_ISA_VERSION
	.align		4
        /*0050*/ 	.byte	0x03, 0x5f
        /*0052*/ 	.short	0x0101


	//----- nvinfo : EIATTR_VRC_CTA_INIT_COUNT
	.align		4
        /*0054*/ 	.byte	0x02, 0x4a
	.zero		1
	.zero		1


	//----- nvinfo : EIATTR_EXIT_INSTR_OFFSETS
	.align		4
        /*0058*/ 	.byte	0x04, 0x1c
        /*005a*/ 	.short	(.L_71 - .L_70)


	//   ....[0]....
.L_70:
        /*005c*/ 	.word	0x000014e0


	//   ....[1]....
        /*0060*/ 	.word	0x00001630


	//----- nvinfo : EIATTR_CRS_STACK_SIZE
	.align		4
.L_71:
        /*0064*/ 	.byte	0x04, 0x1e
        /*0066*/ 	.short	(.L_73 - .L_72)
.L_72:
        /*0068*/ 	.word	0x00000000


	//----- nvinfo : EIATTR_CBANK_PARAM_SIZE
	.align		4
.L_73:
        /*006c*/ 	.byte	0x03, 0x19
        /*006e*/ 	.short	0x0018


	//----- nvinfo : EIATTR_PARAM_CBANK
	.align		4
        /*0070*/ 	.byte	0x04, 0x0a
        /*0072*/ 	.short	(.L_75 - .L_74)
	.align		4
.L_74:
        /*0074*/ 	.word	index@(.nv.constant0._Z20operate_on_peaks_gpuiPiii)
        /*0078*/ 	.short	0x0380
        /*007a*/ 	.short	0x0018


	//----- nvinfo : EIATTR_SW_WAR
	.align		4
.L_75:
        /*007c*/ 	.byte	0x04, 0x36
        /*007e*/ 	.short	(.L_77 - .L_76)
.L_76:
        /*0080*/ 	.word	0x00000008
.L_77:


//--------------------- .nv.info._Z22operate_on_valleys_gpuiPiii --------------------------
	.section	.nv.info._Z22operate_on_valleys_gpuiPiii,"",@"SHT_CUDA_INFO"
	.sectionflags	@""
	.align	4


	//----- nvinfo : EIATTR_CUDA_API_VERSION
	.align		4
        /*0000*/ 	.byte	0x04, 0x37
        /*0002*/ 	.short	(.L_79 - .L_78)
.L_78:
        /*0004*/ 	.word	0x00000082


	//----- nvinfo : EIATTR_KPARAM_INFO
	.align		4
.L_79:
        /*0008*/ 	.byte	0x04, 0x17
        /*000a*/ 	.short	(.L_81 - .L_80)
.L_80:
        /*000c*/ 	.word	0x00000000
        /*0010*/ 	.short	0x0003
        /*0012*/ 	.short	0x0014
        /*0014*/ 	.byte	0x00, 0xf0, 0x11, 0x00


	//----- nvinfo : EIATTR_KPARAM_INFO
	.align		4
.L_81:
        /*0018*/ 	.byte	0x04, 0x17
        /*001a*/ 	.short	(.L_83 - .L_82)
.L_82:
        /*001c*/ 	.word	0x00000000
        /*0020*/ 	.short	0x0002
        /*0022*/ 	.short	0x0010
        /*0024*/ 	.byte	0x00, 0xf0, 0x11, 0x00


	//----- nvinfo : EIATTR_KPARAM_INFO
	.align		4
.L_83:
        /*0028*/ 	.byte	0x04, 0x17
        /*002a*/ 	.short	(.L_85 - .L_84)
.L_84:
        /*002c*/ 	.word	0x00000000
        /*0030*/ 	.short	0x0001
        /*0032*/ 	.short	0x0008
        /*0034*/ 	.byte	0x00, 0xf5, 0x21, 0x00


	//----- nvinfo : EIATTR_KPARAM_INFO
	.align		4
.L_85:
        /*0038*/ 	.byte	0x04, 0x17
        /*003a*/ 	.short	(.L_87 - .L_86)
.L_86:
        /*003c*/ 	.word	0x00000000
        /*0040*/ 	.short	0x0000
        /*0042*/ 	.short	0x0000
        /*0044*/ 	.byte	0x00, 0xf0, 0x11, 0x00


	//----- nvinfo : EIATTR_SPARSE_MMA_MASK
	.align		4
.L_87:
        /*0048*/ 	.byte	0x03, 0x50
        /*004a*/ 	.short	0x0000


	//----- nvinfo : EIATTR_MAXREG_COUNT
	.align		4
        /*004c*/ 	.byte	0x03, 0x1b
        /*004e*/ 	.short	0x00ff


	//----- nvinfo : EIATTR_MERCURY_ISA_VERSION
	.align		4
        /*0050*/ 	.byte	0x03, 0x5f
        /*0052*/ 	.short	0x0101


	//----- nvinfo : EIATTR_VRC_CTA_INIT_COUNT
	.align		4
        /*0054*/ 	.byte	0x02, 0x4a
	.zero		1
	.zero		1


	//----- nvinfo : EIATTR_EXIT_INSTR_OFFSETS
	.align		4
        /*0058*/ 	.byte	0x04, 0x1c
        /*005a*/ 	.short	(.L_89 - .L_88)


	//   ....[0]....
.L_88:
        /*005c*/ 	.word	0x00000b60


	//   ....[1]....
        /*0060*/ 	.word	0x00000c70


	//----- nvinfo : EIATTR_CRS_STACK_SIZE
	.align		4
.L_89:
        /*0064*/ 	.byte	0x04, 0x1e
        /*0066*/ 	.short	(.L_91 - .L_90)
.L_90:
        /*0068*/ 	.word	0x00000000


	//----- nvinfo : EIATTR_CBANK_PARAM_SIZE
	.align		4
.L_91:
        /*006c*/ 	.byte	0x03, 0x19
        /*006e*/ 	.short	0x0018


	//----- nvinfo : EIATTR_PARAM_CBANK
	.align		4
        /*0070*/ 	.byte	0x04, 0x0a
        /*0072*/ 	.short	(.L_93 - .L_92)
	.align		4
.L_92:
        /*0074*/ 	.word	index@(.nv.constant0._Z22operate_on_valleys_gpuiPiii)
        /*0078*/ 	.short	0x0380
        /*007a*/ 	.short	0x0018


	//----- nvinfo : EIATTR_SW_WAR
	.align		4
.L_93:
        /*007c*/ 	.byte	0x04, 0x36
        /*007e*/ 	.short	(.L_95 - .L_94)
.L_94:
        /*0080*/ 	.word	0x00000008
.L_95:


//--------------------- .nv.callgraph             --------------------------
	.section	.nv.callgraph,"",@"SHT_CUDA_CALLGRAPH"
	.align	4
	.sectionentsize	8
	.align		4
        /*0000*/ 	.word	0x00000000
	.align		4
        /*0004*/ 	.word	0xffffffff
	.align		4
        /*0008*/ 	.word	0x00000000
	.align		4
        /*000c*/ 	.word	0xfffffffe
	.align		4
        /*0010*/ 	.word	0x00000000
	.align		4
        /*0014*/ 	.word	0xfffffffd
	.align		4
        /*0018*/ 	.word	0x00000000
	.align		4
        /*001c*/ 	.word	0xfffffffc


//--------------------- .text._Z27fix_boundary_tile_right_gpuiPiii --------------------------
	.section	.text._Z27fix_boundary_tile_right_gpuiPiii,"ax",@progbits
	.align	128
        .global         _Z27fix_boundary_tile_right_gpuiPiii
        .type           _Z27fix_boundary_tile_right_gpuiPiii,@function
        .size           _Z27fix_boundary_tile_right_gpuiPiii,(.L_x_60 - _Z27fix_boundary_tile_right_gpuiPiii)
        .other          _Z27fix_boundary_tile_right_gpuiPiii,@"STO_CUDA_ENTRY STV_DEFAULT"
_Z27fix_boundary_tile_right_gpuiPiii:
.text._Z27fix_boundary_tile_right_gpuiPiii:
[----:B------:R-:W-:Y:S01]  /*0000*/  LDC R1, c[0x0][0x37c] ;  /* 0x0000df00ff017b82 */ /* 0x000fe20000000800 */
[----:B------:R-:W0:Y:S07]  /*0010*/  S2R R4, SR_TID.X ;  /* 0x0000000000047919 */ /* 0x000e2e0000002100 */
[----:B------:R-:W1:Y:S01]  /*0020*/  LDC.64 R6, c[0x0][0x390] ;  /* 0x0000e400ff067b82 */ /* 0x000e620000000a00 */
[----:B------:R-:W2:Y:S07]  /*0030*/  LDCU.64 UR4, c[0x0][0x358] ;  /* 0x00006b00ff0477ac */ /* 0x000eae0008000a00 */
[----:B------:R-:W3:Y:S01]  /*0040*/  LDC.64 R2, c[0x0][0x388] ;  /* 0x0000e200ff027b82 */ /* 0x000ee20000000a00 */
[----:B-1----:R-:W-:Y:S01]  /*0050*/  IMAD R0, R6, 0x4001, RZ ;  /* 0x0000400106007824 */ /* 0x002fe200078e02ff */
[----:B0-----:R-:W-:Y:S01]  /*0060*/  ISETP.NE.AND P0, PT, R4, RZ, PT ;  /* 0x000000ff0400720c */ /* 0x001fe20003f05270 */
[----:B------:R-:W-:-:S04]  /*0070*/  IMAD.IADD R5, R7, 0x1, -R4 ;  /* 0x0000000107057824 */ /* 0x000fc800078e0a04 */
[----:B------:R-:W-:-:S04]  /*0080*/  IMAD.IADD R7, R5, 0x1, R0 ;  /* 0x0000000105077824 */ /* 0x000fc800078e0200 */
[----:B---3--:R-:W-:-:S04]  /*0090*/  IMAD.WIDE R2, R7, 0x4, R2 ;  /* 0x0000000407027825 */ /* 0x008fc800078e0202 */
[----:B------:R-:W0:Y:S01]  /*00a0*/  @!P0 LDC.64 R10, c[0x0][0x388] ;  /* 0x0000e200ff0a8b82 */ /* 0x000e220000000a00 */
[----:B------:R-:W-:Y:S02]  /*00b0*/  @!P0 SHF.R.S32.HI R9, RZ, 0x1f, R5 ;  /* 0x0000001fff098819 */ /* 0x000fe40000011405 */
[----:B------:R-:W-:-:S04]  /*00c0*/  @!P0 IADD3 R8, P1, PT, R5, R0, RZ ;  /* 0x0000000005088210 */ /* 0x000fc80007f3e0ff */
[----:B------:R-:W-:Y:S02]  /*00d0*/  @!P0 LEA.HI.X.SX32 R9, R0, R9, 0x1, P1 ;  /* 0x0000000900098211 */ /* 0x000fe400008f0eff */
[----:B0-----:R-:W-:-:S04]  /*00e0*/  @!P0 LEA R6, P1, R8, R10, 0x2 ;  /* 0x0000000a08068211 */ /* 0x001fc800078210ff */
[----:B------:R-:W-:Y:S02]  /*00f0*/  @!P0 LEA.HI.X R7, R8, R11, R9, 0x2, P1 ;  /* 0x0000000b08078211 */ /* 0x000fe400008f1409 */
[----:B--2---:R-:W2:Y:S04]  /*0100*/  @!P0 LDG.E R9, desc[UR4][R2.64] ;  /* 0x0000000402098981 */ /* 0x004ea8000c1e1900 */
[----:B------:R-:W2:Y:S01]  /*0110*/  @!P0 LDG.E R6, desc[UR4][R6.64+-0x4] ;  /* 0xfffffc0406068981 */ /* 0x000ea2000c1e1900 */
[----:B------:R-:W-:-:S13]  /*0120*/  ISETP.GT.U32.AND P1, PT, R4, 0x1, PT ;  /* 0x000000010400780c */ /* 0x000fda0003f24070 */
[----:B------:R-:W0:Y:S01]  /*0130*/  @!P1 LDC.64 R14, c[0x0][0x388] ;  /* 0x0000e200ff0e9b82 */ /* 0x000e220000000a00 */
[----:B------:R-:W-:-:S05]  /*0140*/  @!P1 VIADD R8, R0, 0x4001 ;  /* 0x0000400100089836 */ /* 0x000fca0000000000 */
[----:B------:R-:W-:Y:S02]  /*0150*/  @!P1 SHF.R.S32.HI R10, RZ, 0x1f, R8 ;  /* 0x0000001fff0a9819 */ /* 0x000fe40000011408 */
[----:B------:R-:W-:-:S04]  /*0160*/  @!P1 IADD3 R11, P2, PT, R5, R8, RZ ;  /* 0x00000008050b9210 */ /* 0x000fc80007f5e0ff */
[----:B------:R-:W-:Y:S02]  /*0170*/  @!P1 LEA.HI.X.SX32 R12, R5, R10, 0x1, P2 ;  /* 0x0000000a050c9211 */ /* 0x000fe400010f0eff */
[----:B0-----:R-:W-:Y:S02]  /*0180*/  @!P1 LEA R8, P2, R11, R14, 0x2 ;  /* 0x0000000e0b089211 */ /* 0x001fe400078410ff */
[----:B--2---:R-:W-:-:S04]  /*0190*/  @!P0 IADD3 R9, PT, PT, R6, 0x2, R9 ;  /* 0x0000000206098810 */ /* 0x004fc80007ffe009 */
[----:B------:R-:W-:Y:S02]  /*01a0*/  @!P0 LEA.HI R10, R9, R9, RZ, 0x1 ;  /* 0x00000009090a8211 */ /* 0x000fe400078f08ff */
[----:B------:R-:W-:Y:S02]  /*01b0*/  @!P1 LEA.HI.X R9, R11, R15, R12, 0x2, P2 ;  /* 0x0000000f0b099211 */ /* 0x000fe400010f140c */
[----:B------:R-:W-:-:S05]  /*01c0*/  @!P0 SHF.R.S32.HI R11, RZ, 0x1, R10 ;  /* 0x00000001ff0b8819 */ /* 0x000fca000001140a */
[----:B------:R0:W-:Y:S04]  /*01d0*/  @!P0 STG.E desc[UR4][R2.64+0x10004], R11 ;  /* 0x0100040b02008986 */ /* 0x0001e8000c101904 */
[----:B------:R-:W2:Y:S04]  /*01e0*/  @!P1 LDG.E R8, desc[UR4][R8.64+-0x4] ;  /* 0xfffffc0408089981 */ /* 0x000ea8000c1e1900 */
[----:B------:R-:W2:Y:S01]  /*01f0*/  @!P1 LDG.E R7, desc[UR4][R2.64+0x10004] ;  /* 0x0100040402079981 */ /* 0x000ea2000c1e1900 */
[----:B------:R-:W-:-:S13]  /*0200*/  ISETP.GT.U32.AND P0, PT, R4, 0x2, PT ;  /* 0x000000020400780c */ /* 0x000fda0003f04070 */
[----:B------:R-:W1:Y:S01]  /*0210*/  @!P0 LDC.64 R14, c[0x0][0x388] ;  /* 0x0000e200ff0e8b82 */ /* 0x000e620000000a00 */
[----:B------:R-:W-:-:S05]  /*0220*/  @!P0 VIADD R6, R0, 0x8002 ;  /* 0x0000800200068836 */ /* 0x000fca0000000000 */
[----:B------:R-:W-:Y:S02]  /*0230*/  @!P0 SHF.R.S32.HI R10, RZ, 0x1f, R6 ;  /* 0x0000001fff0a8819 */ /* 0x000fe40000011406 */
[----:B------:R-:W-:-:S04]  /*0240*/  @!P0 IADD3 R12, P2, PT, R5, R6, RZ ;  /* 0x00000006050c8210 */ /* 0x000fc80007f5e0ff */
[----:B------:R-:W-:Y:S02]  /*0250*/  @!P0 LEA.HI.X.SX32 R13, R5, R10, 0x1, P2 ;  /* 0x0000000a050d8211 */ /* 0x000fe400010f0eff */
[----:B-1----:R-:W-:Y:S02]  /*0260*/  @!P0 LEA R6, P2, R12, R14, 0x2 ;  /* 0x0000000e0c068211 */ /* 0x002fe400078410ff */
[----:B--2---:R-:W-:-:S04]  /*0270*/  @!P1 IADD3 R7, PT, PT, R8, 0x2, R7 ;  /* 0x0000000208079810 */ /* 0x004fc80007ffe007 */
[----:B------:R-:W-:Y:S02]  /*0280*/  @!P1 LEA.HI R10, R7, R7, RZ, 0x1 ;  /* 0x00000007070a9211 */ /* 0x000fe400078f08ff */
[----:B------:R-:W-:Y:S02]  /*0290*/  @!P0 LEA.HI.X R7, R12, R15, R13, 0x2, P2 ;  /* 0x0000000f0c078211 */ /* 0x000fe400010f140d */
[----:B0-----:R-:W-:-:S05]  /*02a0*/  @!P1 SHF.R.S32.HI R11, RZ, 0x1, R10 ;  /* 0x00000001ff0b9819 */ /* 0x001fca000001140a */
        /* <DEDUP_REMOVED lines=139> */
[----:B------:R-:W-:-:S05]  /*0b60*/  @!P1 SHF.R.S32.HI R9, RZ, 0x1, R10 ;  /* 0x00000001ff099819 */ /* 0x000fca000001140a */
[----:B------:R1:W-:Y:S04]  /*0b70*/  @!P1 STG.E desc[UR4][R2.64+0xc0030], R9 ;  /* 0x0c00300902009986 */ /* 0x0003e8000c101904 */
[----:B------:R-:W2:Y:S04]  /*0b80*/  @!P0 LDG.E R6, desc[UR4][R6.64+-0x4] ;  /* 0xfffffc0406068981 */ /* 0x000ea8000c1e1900 */
[----:B0-----:R-:W2:Y:S01]  /*0b90*/  @!P0 LDG.E R11, desc[UR4][R2.64+0xc0030] ;  /* 0x0c003004020b8981 */ /* 0x001ea2000c1e1900 */
[C---:B------:R-:W-:Y:S01]  /*0ba0*/  ISETP.GT.U32.AND P2, PT, R4.reuse, 0xd, PT ;  /* 0x0000000d0400780c */ /* 0x040fe20003f44070 */
[----:B------:R-:W-:Y:S01]  /*0bb0*/  BSSY.RECONVERGENT B0, `(.L_x_0) ;  /* 0x0000014000007945 */ /* 0x000fe20003800200 */
[----:B------:R-:W-:-:S02]  /*0bc0*/  ISETP.GT.U32.AND P1, PT, R4, 0xe, PT ;  /* 0x0000000e0400780c */ /* 0x000fc40003f24070 */
[----:B--2---:R-:W-:-:S04]  /*0bd0*/  @!P0 IADD3 R8, PT, PT, R6, 0x2, R11 ;  /* 0x0000000206088810 */ /* 0x004fc80007ffe00b */
[----:B------:R-:W-:-:S04]  /*0be0*/  @!P0 LEA.HI R8, R8, R8, RZ, 0x1 ;  /* 0x0000000808088211 */ /* 0x000fc800078f08ff */
[----:B------:R-:W-:-:S05]  /*0bf0*/  @!P0 SHF.R.S32.HI R11, RZ, 0x1, R8 ;  /* 0x00000001ff0b8819 */ /* 0x000fca0000011408 */
[----:B------:R1:W-:Y:S01]  /*0c00*/  @!P0 STG.E desc[UR4][R2.64+0xd0034], R11 ;  /* 0x0d00340b02008986 */ /* 0x0003e2000c101904 */
[----:B------:R-:W-:Y:S05]  /*0c10*/  @P2 BRA `(.L_x_1) ;  /* 0x0000000000342947 */ /* 0x000fea0003800000 */
[----:B------:R-:W0:Y:S01]  /*0c20*/  LDCU.64 UR6, c[0x0][0x388] ;  /* 0x00007100ff0677ac */ /* 0x000e220008000a00 */
[----:B------:R-:W-:Y:S01]  /*0c30*/  VIADD R4, R0, 0x3400d ;  /* 0x0003400d00047836 */ /* 0x000fe20000000000 */
[----:B-1----:R-:W2:Y:S04]  /*0c40*/  LDG.E R9, desc[UR4][R2.64+0xd0034] ;  /* 0x0d00340402097981 */ /* 0x002ea8000c1e1900 */
[----:B------:R-:W-:Y:S02]  /*0c50*/  SHF.R.S32.HI R6, RZ, 0x1f, R4 ;  /* 0x0000001fff067819 */ /* 0x000fe40000011404 */
[----:B------:R-:W-:-:S04]  /*0c60*/  IADD3 R4, P0, PT, R5, R4, RZ ;  /* 0x0000000405047210 */ /* 0x000fc80007f1e0ff */
[----:B------:R-:W-:Y:S02]  /*0c70*/  LEA.HI.X.SX32 R7, R5, R6, 0x1, P0 ;  /* 0x0000000605077211 */ /* 0x000fe400000f0eff */
[----:B0-----:R-:W-:-:S04]  /*0c80*/  LEA R6, P0, R4, UR6, 0x2 ;  /* 0x0000000604067c11 */ /* 0x001fc8000f8010ff */
[----:B------:R-:W-:-:S05]  /*0c90*/  LEA.HI.X R7, R4, UR7, R7, 0x2, P0 ;  /* 0x0000000704077c11 */ /* 0x000fca00080f1407 */
[----:B------:R-:W2:Y:S02]  /*0ca0*/  LDG.E R6, desc[UR4][R6.64+-0x4] ;  /* 0xfffffc0406067981 */ /* 0x000ea4000c1e1900 */
[----:B--2---:R-:W-:-:S04]  /*0cb0*/  IADD3 R4, PT, PT, R6, 0x2, R9 ;  /* 0x0000000206047810 */ /* 0x004fc80007ffe009 */
[----:B------:R-:W-:-:S04]  /*0cc0*/  LEA.HI R4, R4, R4, RZ, 0x1 ;  /* 0x0000000404047211 */ /* 0x000fc800078f08ff */
[----:B------:R-:W-:-:S05]  /*0cd0*/  SHF.R.S32.HI R9, RZ, 0x1, R4 ;  /* 0x00000001ff097819 */ /* 0x000fca0000011404 */
[----:B------:R0:W-:Y:S02]  /*0ce0*/  STG.E desc[UR4][R2.64+0xe0038], R9 ;  /* 0x0e00380902007986 */ /* 0x0001e4000c101904 */
.L_x_1:
[----:B------:R-:W-:Y:S05]  /*0cf0*/  BSYNC.RECONVERGENT B0 ;  /* 0x0000000000007941 */ /* 0x000fea0003800200 */
.L_x_0:
[----:B------:R-:W-:Y:S05]  /*0d00*/  @P1 EXIT ;  /* 0x000000000000194d */ /* 0x000fea0003800000 */
[----:B------:R-:W2:Y:S01]  /*0d10*/  LDCU.64 UR6, c[0x0][0x388] ;  /* 0x00007100ff0677ac */ /* 0x000ea20008000a00 */
[----:B------:R-:W-:Y:S01]  /*0d20*/  VIADD R0, R0, 0x3800e ;  /* 0x0003800e00007836 */ /* 0x000fe20000000000 */
[----:B------:R-:W3:Y:S04]  /*0d30*/  LDG.E R7, desc[UR4][R2.64+0xe0038] ;  /* 0x0e00380402077981 */ /* 0x000ee8000c1e1900 */
[----:B------:R-:W-:Y:S02]  /*0d40*/  SHF.R.S32.HI R4, RZ, 0x1f, R0 ;  /* 0x0000001fff047819 */ /* 0x000fe40000011400 */
[----:B------:R-:W-:-:S04]  /*0d50*/  IADD3 R0, P0, PT, R5, R0, RZ ;  /* 0x0000000005007210 */ /* 0x000fc80007f1e0ff */
[----:B------:R-:W-:Y:S02]  /*0d60*/  LEA.HI.X.SX32 R5, R5, R4, 0x1, P0 ;  /* 0x0000000405057211 */ /* 0x000fe400000f0eff */
[----:B--2---:R-:W-:-:S04]  /*0d70*/  LEA R4, P0, R0, UR6, 0x2 ;  /* 0x0000000600047c11 */ /* 0x004fc8000f8010ff */
[----:B------:R-:W-:-:S05]  /*0d80*/  LEA.HI.X R5, R0, UR7, R5, 0x2, P0 ;  /* 0x0000000700057c11 */ /* 0x000fca00080f1405 */
[----:B------:R-:W3:Y:S02]  /*0d90*/  LDG.E R4, desc[UR4][R4.64+-0x4] ;  /* 0xfffffc0404047981 */ /* 0x000ee4000c1e1900 */
[----:B---3--:R-:W-:-:S04]  /*0da0*/  IADD3 R0, PT, PT, R4, 0x2, R7 ;  /* 0x0000000204007810 */ /* 0x008fc80007ffe007 */
[----:B------:R-:W-:-:S04]  /*0db0*/  LEA.HI R0, R0, R0, RZ, 0x1 ;  /* 0x0000000000007211 */ /* 0x000fc800078f08ff */
[----:B------:R-:W-:-:S05]  /*0dc0*/  SHF.R.S32.HI R7, RZ, 0x1, R0 ;  /* 0x00000001ff077819 */ /* 0x000fca0000011400 */
[----:B------:R-:W-:Y:S01]  /*0dd0*/  STG.E desc[UR4][R2.64+0xf003c], R7 ;  /* 0x0f003c0702007986 */ /* 0x000fe2000c101904 */
[----:B------:R-:W-:Y:S05]  /*0de0*/  EXIT ;  /* 0x000000000000794d */ /* 0x000fea0003800000 */
.L_x_2:
[----:B------:R-:W-:-:S00]  /*0df0*/  BRA `(.L_x_2) ;  /* 0xfffffffc00fc7947 */ /* 0x000fc0000383ffff */
[----:B------:R-:W-:-:S00]  /*0e00*/  NOP ;  /* 0x0000000000007918 */ /* 0x000fc00000000000 */
[----:B------:R-:W-:-:S00]  /*0e10*/  NOP ;  /* 0x0000000000007918 */ /* 0x000fc00000000000 */
[----:B------:R-:W-:-:S00]  /*0e20*/  NOP ;  /* 0x0000000000007918 */ /* 0x000fc00000000000 */
[----:B------:R-:W-:-:S00]  /*0e30*/  NOP ;  /* 0x0000000000007918 */ /* 0x000fc00000000000 */
[----:B------:R-:W-:-:S00]  /*0e40*/  NOP ;  /* 0x0000000000007918 */ /* 0x000fc00000000000 */
[----:B------:R-:W-:-:S00]  /*0e50*/  NOP ;  /* 0x0000000000007918 */ /* 0x000fc00000000000 */
[----:B------:R-:W-:-:S00]  /*0e60*/  NOP ;  /* 0x0000000000007918 */ /* 0x000fc00000000000 */
[----:B------:R-:W-:-:S00]  /*0e70*/  NOP ;  /* 0x0000000000007918 */ /* 0x000fc00000000000 */
.L_x_60:


//--------------------- .text._Z26fix_boundary_tile_left_gpuiPiii --------------------------
	.section	.text._Z26fix_boundary_tile_left_gpuiPiii,"ax",@progbits
	.align	128
        .global         _Z26fix_boundary_tile_left_gpuiPiii
        .type           _Z26fix_boundary_tile_left_gpuiPiii,@function
        .size           _Z26fix_boundary_tile_left_gpuiPiii,(.L_x_61 - _Z26fix_boundary_tile_left_gpuiPiii)
        .other          _Z26fix_boundary_tile_left_gpuiPiii,@"STO_CUDA_ENTRY STV_DEFAULT"
_Z26fix_boundary_tile_left_gpuiPiii:
.text._Z26fix_boundary_tile_left_gpuiPiii:
[----:B------:R-:W-:Y:S01]  /*0000*/  LDC R1, c[0x0][0x37c] ;  /* 0x0000df00ff017b82 */ /* 0x000fe20000000800 */
[----:B------:R-:W0:Y:S07]  /*0010*/  S2R R0, SR_TID.X ;  /* 0x0000000000007919 */ /* 0x000e2e0000002100 */
[----:B------:R-:W1:Y:S01]  /*0020*/  LDC R4, c[0x0][0x390] ;  /* 0x0000e400ff047b82 */ /* 0x000e620000000800 */
[----:B------:R-:W-:Y:S01]  /*0030*/  IMAD.MOV.U32 R5, RZ, RZ, 0x4001 ;  /* 0x00004001ff057424 */ /* 0x000fe200078e00ff */
[----:B------:R-:W2:Y:S01]  /*0040*/  LDCU.64 UR4, c[0x0][0x358] ;  /* 0x00006b00ff0477ac */ /* 0x000ea20008000a00 */
[----:B------:R-:W-:Y:S05]  /*0050*/  BSSY.RECONVERGENT B0, `(.L_x_3) ;  /* 0x0000019000007945 */ /* 0x000fea0003800200 */
[----:B------:R-:W3:Y:S01]  /*0060*/  LDC.64 R2, c[0x0][0x388] ;  /* 0x0000e200ff027b82 */ /* 0x000ee20000000a00 */
[----:B-1----:R-:W-:Y:S01]  /*0070*/  IMAD R9, R4, R5, 0x8002 ;  /* 0x0000800204097424 */ /* 0x002fe200078e0205 */
[----:B0-----:R-:W-:-:S03]  /*0080*/  ISETP.GT.U32.AND P0, PT, R0, 0x2, PT ;  /* 0x000000020000780c */ /* 0x001fc60003f04070 */
[----:B------:R-:W-:Y:S01]  /*0090*/  IMAD.IADD R11, R9, 0x1, R0 ;  /* 0x00000001090b7824 */ /* 0x000fe200078e0200 */
[C---:B------:R-:W-:Y:S02]  /*00a0*/  ISETP.NE.AND P2, PT, R0.reuse, RZ, PT ;  /* 0x000000ff0000720c */ /* 0x040fe40003f45270 */
[----:B------:R-:W-:Y:S01]  /*00b0*/  ISETP.GT.U32.AND P1, PT, R0, 0x1, PT ;  /* 0x000000010000780c */ /* 0x000fe20003f24070 */
[----:B---3--:R-:W-:-:S06]  /*00c0*/  IMAD.WIDE R2, R11, 0x4, R2 ;  /* 0x000000040b027825 */ /* 0x008fcc00078e0202 */
[----:B------:R-:W0:Y:S01]  /*00d0*/  @!P0 LDC.64 R6, c[0x0][0x388] ;  /* 0x0000e200ff068b82 */ /* 0x000e220000000a00 */
[----:B------:R-:W-:-:S04]  /*00e0*/  @!P0 IADD3 R10, P3, PT, R9, R0, RZ ;  /* 0x00000000090a8210 */ /* 0x000fc80007f7e0ff */
[----:B------:R-:W-:Y:S02]  /*00f0*/  @!P0 LEA.HI.X.SX32 R9, R9, RZ, 0x1, P3 ;  /* 0x000000ff09098211 */ /* 0x000fe400018f0eff */
[----:B0-----:R-:W-:-:S04]  /*0100*/  @!P0 LEA R8, P3, R10, R6, 0x2 ;  /* 0x000000060a088211 */ /* 0x001fc800078610ff */
[----:B------:R-:W-:Y:S01]  /*0110*/  @!P0 LEA.HI.X R9, R10, R7, R9, 0x2, P3 ;  /* 0x000000070a098211 */ /* 0x000fe200018f1409 */
[----:B--2---:R-:W-:Y:S08]  /*0120*/  @P2 BRA `(.L_x_4) ;  /* 0x00000000002c2947 */ /* 0x004ff00003800000 */
[----:B------:R-:W0:Y:S08]  /*0130*/  LDC.64 R12, c[0x0][0x390] ;  /* 0x0000e400ff0c7b82 */ /* 0x000e300000000a00 */
[----:B------:R-:W1:Y:S01]  /*0140*/  LDC.64 R10, c[0x0][0x388] ;  /* 0x0000e200ff0a7b82 */ /* 0x000e620000000a00 */
[----:B0-----:R-:W-:-:S04]  /*0150*/  IMAD R12, R12, 0x4001, R13 ;  /* 0x000040010c0c7824 */ /* 0x001fc800078e020d */
[----:B------:R-:W-:-:S04]  /*0160*/  VIADD R13, R12, 0xffffffff ;  /* 0xffffffff0c0d7836 */ /* 0x000fc80000000000 */
[----:B-1----:R-:W-:-:S05]  /*0170*/  IMAD.WIDE R10, R13, 0x4, R10 ;  /* 0x000000040d0a7825 */ /* 0x002fca00078e020a */
[----:B------:R-:W2:Y:S04]  /*0180*/  LDG.E R12, desc[UR4][R10.64] ;  /* 0x000000040a0c7981 */ /* 0x000ea8000c1e1900 */
[----:B------:R-:W2:Y:S02]  /*0190*/  LDG.E R13, desc[UR4][R10.64+0x4] ;  /* 0x000004040a0d7981 */ /* 0x000ea4000c1e1900 */
[----:B--2---:R-:W-:-:S04]  /*01a0*/  IADD3 R12, PT, PT, R12, 0x2, R13 ;  /* 0x000000020c0c7810 */ /* 0x004fc80007ffe00d */
[----:B------:R-:W-:-:S04]  /*01b0*/  LEA.HI R12, R12, R12, RZ, 0x1 ;  /* 0x0000000c0c0c7211 */ /* 0x000fc800078f08ff */
[----:B------:R-:W-:-:S05]  /*01c0*/  SHF.R.S32.HI R13, RZ, 0x1, R12 ;  /* 0x00000001ff0d7819 */ /* 0x000fca000001140c */
[----:B------:R0:W-:Y:S02]  /*01d0*/  STG.E desc[UR4][R10.64+0x10008], R13 ;  /* 0x0100080d0a007986 */ /* 0x0001e4000c101904 */
.L_x_4:
[----:B------:R-:W-:Y:S05]  /*01e0*/  BSYNC.RECONVERGENT B0 ;  /* 0x0000000000007941 */ /* 0x000fea0003800200 */
.L_x_3:
[----:B------:R-:W-:Y:S04]  /*01f0*/  BSSY.RECONVERGENT B0, `(.L_x_5) ;  /* 0x0000018000007945 */ /* 0x000fe80003800200 */
[----:B------:R-:W-:Y:S05]  /*0200*/  @P1 BRA `(.L_x_6) ;  /* 0x0000000000581947 */ /* 0x000fea0003800000 */
[----:B------:R-:W1:Y:S01]  /*0210*/  LDC R16, c[0x0][0x390] ;  /* 0x0000e400ff107b82 */ /* 0x000e620000000800 */
[----:B------:R-:W2:Y:S01]  /*0220*/  LDCU.64 UR6, c[0x0][0x388] ;  /* 0x00007100ff0677ac */ /* 0x000ea20008000a00 */
[----:B------:R-:W-:-:S06]  /*0230*/  IMAD.MOV.U32 R17, RZ, RZ, 0x4001 ;  /* 0x00004001ff117424 */ /* 0x000fcc00078e00ff */
[----:B0-----:R-:W0:Y:S01]  /*0240*/  LDC.64 R12, c[0x0][0x388] ;  /* 0x0000e200ff0c7b82 */ /* 0x001e220000000a00 */
[----:B-1----:R-:W-:-:S04]  /*0250*/  IMAD R11, R16, R17, 0x4001 ;  /* 0x00004001100b7424 */ /* 0x002fc800078e0211 */
[C---:B------:R-:W-:Y:S01]  /*0260*/  IMAD.IADD R15, R11.reuse, 0x1, R0 ;  /* 0x000000010b0f7824 */ /* 0x040fe200078e0200 */
[----:B------:R-:W-:-:S03]  /*0270*/  IADD3 R14, P1, PT, R11, R0, RZ ;  /* 0x000000000b0e7210 */ /* 0x000fc60007f3e0ff */
[----:B0-----:R-:W-:Y:S01]  /*0280*/  IMAD.WIDE R12, R15, 0x4, R12 ;  /* 0x000000040f0c7825 */ /* 0x001fe200078e020c */
[----:B------:R-:W-:Y:S02]  /*0290*/  LEA.HI.X.SX32 R11, R11, RZ, 0x1, P1 ;  /* 0x000000ff0b0b7211 */ /* 0x000fe400008f0eff */
[----:B--2---:R-:W-:-:S03]  /*02a0*/  LEA R10, P1, R14, UR6, 0x2 ;  /* 0x000000060e0a7c11 */ /* 0x004fc6000f8210ff */
[----:B------:R-:W2:Y:S01]  /*02b0*/  LDG.E R12, desc[UR4][R12.64] ;  /* 0x000000040c0c7981 */ /* 0x000ea2000c1e1900 */
[----:B------:R-:W-:-:S06]  /*02c0*/  LEA.HI.X R11, R14, UR7, R11, 0x2, P1 ;  /* 0x000000070e0b7c11 */ /* 0x000fcc00088f140b */
[----:B------:R-:W2:Y:S01]  /*02d0*/  LDG.E R11, desc[UR4][R10.64+0x4] ;  /* 0x000004040a0b7981 */ /* 0x000ea2000c1e1900 */
[----:B------:R-:W-:-:S05]  /*02e0*/  IMAD R17, R16, R17, 0x8002 ;  /* 0x0000800210117424 */ /* 0x000fca00078e0211 */
[----:B------:R-:W-:-:S04]  /*02f0*/  IADD3 R18, P1, PT, R17, R0, RZ ;  /* 0x0000000011127210 */ /* 0x000fc80007f3e0ff */
[----:B------:R-:W-:Y:S02]  /*0300*/  LEA.HI.X.SX32 R17, R17, RZ, 0x1, P1 ;  /* 0x000000ff11117211 */ /* 0x000fe400008f0eff */
[----:B------:R-:W-:Y:S02]  /*0310*/  LEA R14, P1, R18, UR6, 0x2 ;  /* 0x00000006120e7c11 */ /* 0x000fe4000f8210ff */
[----:B--2---:R-:W-:-:S04]  /*0320*/  IADD3 R15, PT, PT, R12, 0x2, R11 ;  /* 0x000000020c0f7810 */ /* 0x004fc80007ffe00b */
[----:B------:R-:W-:Y:S02]  /*0330*/  LEA.HI R16, R15, R15, RZ, 0x1 ;  /* 0x0000000f0f107211 */ /* 0x000fe400078f08ff */
[----:B------:R-:W-:Y:S02]  /*0340*/  LEA.HI.X R15, R18, UR7, R17, 0x2, P1 ;  /* 0x00000007120f7c11 */ /* 0x000fe400088f1411 */
[----:B------:R-:W-:-:S05]  /*0350*/  SHF.R.S32.HI R17, RZ, 0x1, R16 ;  /* 0x00000001ff117819 */ /* 0x000fca0000011410 */
[----:B------:R1:W-:Y:S02]  /*0360*/  STG.E desc[UR4][R14.64+0x4], R17 ;  /* 0x000004110e007986 */ /* 0x0003e4000c101904 */
.L_x_6:
[----:B------:R-:W-:Y:S05]  /*0370*/  BSYNC.RECONVERGENT B0 ;  /* 0x0000000000007941 */ /* 0x000fea0003800200 */
.L_x_5:
[----:B------:R2:W3:Y:S04]  /*0380*/  @!P0 LDG.E R9, desc[UR4][R8.64+0x4] ;  /* 0x0000040408098981 */ /* 0x0004e8000c1e1900 */
[----:B------:R-:W3:Y:S01]  /*0390*/  @!P0 LDG.E R12, desc[UR4][R2.64] ;  /* 0x00000004020c8981 */ /* 0x000ee2000c1e1900 */
[----:B------:R-:W-:Y:S01]  /*03a0*/  ISETP.GT.U32.AND P1, PT, R0, 0x3, PT ;  /* 0x000000030000780c */ /* 0x000fe20003f24070 */
[----:B-1----:R-:W-:-:S05]  /*03b0*/  @!P0 IMAD R15, R4, R5, 0xc003 ;  /* 0x0000c003040f8424 */ /* 0x002fca00078e0205 */
[----:B------:R-:W-:-:S04]  /*03c0*/  @!P0 IADD3 R14, P2, PT, R15, R0, RZ ;  /* 0x000000000f0e8210 */ /* 0x000fc80007f5e0ff */
[----:B------:R-:W-:Y:S02]  /*03d0*/  @!P0 LEA.HI.X.SX32 R15, R15, RZ, 0x1, P2 ;  /* 0x000000ff0f0f8211 */ /* 0x000fe400010f0eff */
[----:B--2---:R-:W-:Y:S01]  /*03e0*/  @!P0 LEA R8, P2, R14, R6, 0x2 ;  /* 0x000000060e088211 */ /* 0x004fe200078410ff */
[----:B0-----:R-:W0:Y:S01]  /*03f0*/  @!P1 LDC.64 R10, c[0x0][0x388] ;  /* 0x0000e200ff0a9b82 */ /* 0x001e220000000a00 */
[----:B------:R-:W-:-:S05]  /*0400*/  @!P1 IMAD R17, R4, R5, 0xc003 ;  /* 0x0000c00304119424 */ /* 0x000fca00078e0205 */
[----:B------:R-:W-:-:S04]  /*0410*/  @!P1 IADD3 R16, P3, PT, R17, R0, RZ ;  /* 0x0000000011109210 */ /* 0x000fc80007f7e0ff */
[----:B------:R-:W-:Y:S02]  /*0420*/  @!P1 LEA.HI.X.SX32 R17, R17, RZ, 0x1, P3 ;  /* 0x000000ff11119211 */ /* 0x000fe400018f0eff */
[----:B---3--:R-:W-:Y:S02]  /*0430*/  @!P0 IADD3 R13, PT, PT, R12, 0x2, R9 ;  /* 0x000000020c0d8810 */ /* 0x008fe40007ffe009 */
[----:B0-----:R-:W-:Y:S02]  /*0440*/  @!P1 LEA R12, P3, R16, R10, 0x2 ;  /* 0x0000000a100c9211 */ /* 0x001fe400078610ff */
[----:B------:R-:W-:Y:S02]  /*0450*/  @!P0 LEA.HI R6, R13, R13, RZ, 0x1 ;  /* 0x0000000d0d068211 */ /* 0x000fe400078f08ff */
[----:B------:R-:W-:Y:S02]  /*0460*/  @!P0 LEA.HI.X R9, R14, R7, R15, 0x2, P2 ;  /* 0x000000070e098211 */ /* 0x000fe400010f140f */
[----:B------:R-:W-:-:S02]  /*0470*/  @!P1 LEA.HI.X R13, R16, R11, R17, 0x2, P3 ;  /* 0x0000000b100d9211 */ /* 0x000fc400018f1411 */
[----:B------:R-:W-:-:S05]  /*0480*/  @!P0 SHF.R.S32.HI R15, RZ, 0x1, R6 ;  /* 0x00000001ff0f8819 */ /* 0x000fca0000011406 */
[----:B------:R0:W-:Y:S04]  /*0490*/  @!P0 STG.E desc[UR4][R8.64+0x4], R15 ;  /* 0x0000040f08008986 */ /* 0x0001e8000c101904 */
[----:B------:R1:W2:Y:S04]  /*04a0*/  @!P1 LDG.E R13, desc[UR4][R12.64+0x4] ;  /* 0x000004040c0d9981 */ /* 0x0002a8000c1e1900 */
[----:B------:R-:W2:Y:S01]  /*04b0*/  @!P1 LDG.E R14, desc[UR4][R2.64+0x10004] ;  /* 0x01000404020e9981 */ /* 0x000ea2000c1e1900 */
[----:B------:R-:W-:Y:S01]  /*04c0*/  ISETP.GT.U32.AND P0, PT, R0, 0x4, PT ;  /* 0x000000040000780c */ /* 0x000fe20003f04070 */
[----:B------:R-:W-:-:S05]  /*04d0*/  @!P1 IMAD R17, R4, R5, 0x10004 ;  /* 0x0001000404119424 */ /* 0x000fca00078e0205 */
[----:B------:R-:W-:-:S04]  /*04e0*/  @!P1 IADD3 R16, P2, PT, R17, R0, RZ ;  /* 0x0000000011109210 */ /* 0x000fc80007f5e0ff */
[----:B------:R-:W-:Y:S02]  /*04f0*/  @!P1 LEA.HI.X.SX32 R17, R17, RZ, 0x1, P2 ;  /* 0x000000ff11119211 */ /* 0x000fe400010f0eff */
[----:B------:R-:W-:Y:S01]  /*0500*/  @!P1 LEA R10, P2, R16, R10, 0x2 ;  /* 0x0000000a100a9211 */ /* 0x000fe200078410ff */
[----:B------:R-:W1:Y:S01]  /*0510*/  @!P0 LDC.64 R6, c[0x0][0x388] ;  /* 0x0000e200ff068b82 */ /* 0x000e620000000a00 */
[----:B------:R-:W-:Y:S02]  /*0520*/  @!P0 IMAD R19, R4, R5, 0x10004 ;  /* 0x0001000404138424 */ /* 0x000fe400078e0205 */
[----:B------:R-:W-:-:S03]  /*0530*/  @!P1 LEA.HI.X R11, R16, R11, R17, 0x2, P2 ;  /* 0x0000000b100b9211 */ /* 0x000fc600010f1411 */
[----:B------:R-:W-:-:S04]  /*0540*/  @!P0 IADD3 R18, P3, PT, R19, R0, RZ ;  /* 0x0000000013128210 */ /* 0x000fc80007f7e0ff */
[----:B------:R-:W-:Y:S02]  /*0550*/  @!P0 LEA.HI.X.SX32 R19, R19, RZ, 0x1, P3 ;  /* 0x000000ff13138211 */ /* 0x000fe400018f0eff */
[----:B-1----:R-:W-:Y:S02]  /*0560*/  @!P0 LEA R12, P3, R18, R6, 0x2 ;  /* 0x00000006120c8211 */ /* 0x002fe400078610ff */
[----:B--2---:R-:W-:Y:S02]  /*0570*/  @!P1 IADD3 R14, PT, PT, R14, 0x2, R13 ;  /* 0x000000020e0e9810 */ /* 0x004fe40007ffe00d */
[----:B------:R-:W-:Y:S02]  /*0580*/  @!P0 LEA.HI.X R13, R18, R7, R19, 0x2, P3 ;  /* 0x00000007120d8211 */ /* 0x000fe400018f1413 */
[----:B------:R-:W-:-:S04]  /*0590*/  @!P1 LEA.HI R14, R14, R14, RZ, 0x1 ;  /* 0x0000000e0e0e9211 */ /* 0x000fc800078f08ff */
[----:B0-----:R-:W-:-:S05]  /*05a0*/  @!P1 SHF.R.S32.HI R15, RZ, 0x1, R14 ;  /* 0x00000001ff0f9819 */ /* 0x001fca000001140e */
[----:B------:R0:W-:Y:S04]  /*05b0*/  @!P1 STG.E desc[UR4][R10.64+0x4], R15 ;  /* 0x0000040f0a009986 */ /* 0x0001e8000c101904 */
[----:B------:R1:W2:Y:S04]  /*05c0*/  @!P0 LDG.E R13, desc[UR4][R12.64+0x4] ;  /* 0x000004040c0d8981 */ /* 0x0002a8000c1e1900 */
[----:B------:R-:W2:Y:S01]  /*05d0*/  @!P0 LDG.E R14, desc[UR4][R2.64+0x20008] ;  /* 0x02000804020e8981 */ /* 0x000ea2000c1e1900 */
[----:B------:R-:W-:Y:S01]  /*05e0*/  ISETP.GT.U32.AND P1, PT, R0, 0x5, PT ;  /* 0x000000050000780c */ /* 0x000fe20003f24070 */
[----:B------:R-:W-:-:S05]  /*05f0*/  @!P0 IMAD R17, R4, R5, 0x14005 ;  /* 0x0001400504118424 */ /* 0x000fca00078e0205 */
[----:B------:R-:W-:-:S04]  /*0600*/  @!P0 IADD3 R16, P2, PT, R17, R0, RZ ;  /* 0x0000000011108210 */ /* 0x000fc80007f5e0ff */
[----:B------:R-:W-:Y:S02]  /*0610*/  @!P0 LEA.HI.X.SX32 R17, R17, RZ, 0x1, P2 ;  /* 0x000000ff11118211 */ /* 0x000fe400010f0eff */
[----:B0-----:R-:W-:Y:S01]  /*0620*/  @!P0 LEA R10, P2, R16, R6, 0x2 ;  /* 0x00000006100a8211 */ /* 0x001fe200078410ff */
        /* <DEDUP_REMOVED lines=137> */
[----:B------:R-:W2:Y:S04]  /*0ec0*/  @!P0 LDG.E R13, desc[UR4][R12.64+0x4] ;  /* 0x000004040c0d8981 */ /* 0x000ea8000c1e1900 */
[----:B------:R-:W2:Y:S01]  /*0ed0*/  @!P0 LDG.E R14, desc[UR4][R2.64+0xa0028] ;  /* 0x0a002804020e8981 */ /* 0x000ea2000c1e1900 */
[----:B------:R-:W-:Y:S01]  /*0ee0*/  ISETP.GT.U32.AND P1, PT, R0, 0xd, PT ;  /* 0x0000000d0000780c */ /* 0x000fe20003f24070 */
[----:B------:R-:W-:-:S05]  /*0ef0*/  @!P0 IMAD R17, R4, R5, 0x3400d ;  /* 0x0003400d04118424 */ /* 0x000fca00078e0205 */
[----:B------:R-:W-:-:S04]  /*0f00*/  @!P0 IADD3 R16, P2, PT, R17, R0, RZ ;  /* 0x0000000011108210 */ /* 0x000fc80007f5e0ff */
[----:B------:R-:W-:Y:S02]  /*0f10*/  @!P0 LEA.HI.X.SX32 R17, R17, RZ, 0x1, P2 ;  /* 0x000000ff11118211 */ /* 0x000fe400010f0eff */
[----:B------:R-:W-:Y:S01]  /*0f20*/  @!P0 LEA R6, P2, R16, R6, 0x2 ;  /* 0x0000000610068211 */ /* 0x000fe200078410ff */
[----:B------:R-:W0:Y:S01]  /*0f30*/  @!P1 LDC.64 R8, c[0x0][0x388] ;  /* 0x0000e200ff089b82 */ /* 0x000e220000000a00 */
[----:B------:R-:W-:Y:S02]  /*0f40*/  @!P1 IMAD R19, R4, R5, 0x3400d ;  /* 0x0003400d04139424 */ /* 0x000fe400078e0205 */
[----:B------:R-:W-:-:S03]  /*0f50*/  @!P0 LEA.HI.X R7, R16, R7, R17, 0x2, P2 ;  /* 0x0000000710078211 */ /* 0x000fc600010f1411 */
[----:B------:R-:W-:-:S04]  /*0f60*/  @!P1 IADD3 R18, P3, PT, R19, R0, RZ ;  /* 0x0000000013129210 */ /* 0x000fc80007f7e0ff */
[----:B------:R-:W-:Y:S02]  /*0f70*/  @!P1 LEA.HI.X.SX32 R19, R19, RZ, 0x1, P3 ;  /* 0x000000ff13139211 */ /* 0x000fe400018f0eff */
[----:B0-----:R-:W-:-:S04]  /*0f80*/  @!P1 LEA R10, P3, R18, R8, 0x2 ;  /* 0x00000008120a9211 */ /* 0x001fc800078610ff */
[----:B------:R-:W-:Y:S02]  /*0f90*/  @!P1 LEA.HI.X R11, R18, R9, R19, 0x2, P3 ;  /* 0x00000009120b9211 */ /* 0x000fe400018f1413 */
[----:B--2---:R-:W-:-:S04]  /*0fa0*/  @!P0 IADD3 R14, PT, PT, R14, 0x2, R13 ;  /* 0x000000020e0e8810 */ /* 0x004fc80007ffe00d */
[----:B------:R-:W-:-:S04]  /*0fb0*/  @!P0 LEA.HI R14, R14, R14, RZ, 0x1 ;  /* 0x0000000e0e0e8211 */ /* 0x000fc800078f08ff */
[----:B------:R-:W-:-:S05]  /*0fc0*/  @!P0 SHF.R.S32.HI R13, RZ, 0x1, R14 ;  /* 0x00000001ff0d8819 */ /* 0x000fca000001140e */
[----:B------:R0:W-:Y:S04]  /*0fd0*/  @!P0 STG.E desc[UR4][R6.64+0x4], R13 ;  /* 0x0000040d06008986 */ /* 0x0001e8000c101904 */
[----:B------:R-:W2:Y:S04]  /*0fe0*/  @!P1 LDG.E R11, desc[UR4][R10.64+0x4] ;  /* 0x000004040a0b9981 */ /* 0x000ea8000c1e1900 */
[----:B------:R-:W2:Y:S01]  /*0ff0*/  @!P1 LDG.E R12, desc[UR4][R2.64+0xb002c] ;  /* 0x0b002c04020c9981 */ /* 0x000ea2000c1e1900 */
[----:B------:R-:W-:-:S05]  /*1000*/  @!P1 IMAD R15, R4, R5, 0x3800e ;  /* 0x0003800e040f9424 */ /* 0x000fca00078e0205 */
[----:B------:R-:W-:-:S04]  /*1010*/  @!P1 IADD3 R14, P0, PT, R15, R0, RZ ;  /* 0x000000000f0e9210 */ /* 0x000fc80007f1e0ff */
[----:B------:R-:W-:Y:S02]  /*1020*/  @!P1 LEA.HI.X.SX32 R15, R15, RZ, 0x1, P0 ;  /* 0x000000ff0f0f9211 */ /* 0x000fe400000f0eff */
[----:B------:R-:W-:Y:S02]  /*1030*/  ISETP.GT.U32.AND P0, PT, R0, 0xe, PT ;  /* 0x0000000e0000780c */ /* 0x000fe40003f04070 */
[----:B------:R-:W-:-:S04]  /*1040*/  @!P1 LEA R8, P2, R14, R8, 0x2 ;  /* 0x000000080e089211 */ /* 0x000fc800078410ff */
[----:B------:R-:W-:Y:S02]  /*1050*/  @!P1 LEA.HI.X R9, R14, R9, R15, 0x2, P2 ;  /* 0x000000090e099211 */ /* 0x000fe400010f140f */
[----:B--2---:R-:W-:-:S04]  /*1060*/  @!P1 IADD3 R12, PT, PT, R12, 0x2, R11 ;  /* 0x000000020c0c9810 */ /* 0x004fc80007ffe00b */
[----:B------:R-:W-:-:S04]  /*1070*/  @!P1 LEA.HI R12, R12, R12, RZ, 0x1 ;  /* 0x0000000c0c0c9211 */ /* 0x000fc800078f08ff */
[----:B0-----:R-:W-:-:S05]  /*1080*/  @!P1 SHF.R.S32.HI R7, RZ, 0x1, R12 ;  /* 0x00000001ff079819 */ /* 0x001fca000001140c */
[----:B------:R0:W-:Y:S01]  /*1090*/  @!P1 STG.E desc[UR4][R8.64+0x4], R7 ;  /* 0x0000040708009986 */ /* 0x0001e2000c101904 */
[----:B------:R-:W-:Y:S05]  /*10a0*/  @P0 EXIT ;  /* 0x000000000000094d */ /* 0x000fea0003800000 */
[----:B------:R-:W1:Y:S01]  /*10b0*/  LDCU.64 UR6, c[0x0][0x388] ;  /* 0x00007100ff0677ac */ /* 0x000e620008000a00 */
[----:B0-----:R-:W-:Y:S01]  /*10c0*/  IMAD R7, R4, R5, 0x3800e ;  /* 0x0003800e04077424 */ /* 0x001fe200078e0205 */
[----:B------:R-:W2:Y:S04]  /*10d0*/  LDG.E R2, desc[UR4][R2.64+0xc0030] ;  /* 0x0c00300402027981 */ /* 0x000ea8000c1e1900 */
[----:B------:R-:W-:-:S04]  /*10e0*/  IADD3 R8, P0, PT, R7, R0, RZ ;  /* 0x0000000007087210 */ /* 0x000fc80007f1e0ff */
[----:B------:R-:W-:Y:S02]  /*10f0*/  LEA.HI.X.SX32 R7, R7, RZ, 0x1, P0 ;  /* 0x000000ff07077211 */ /* 0x000fe400000f0eff */
[----:B-1----:R-:W-:-:S04]  /*1100*/  LEA R6, P0, R8, UR6, 0x2 ;  /* 0x0000000608067c11 */ /* 0x002fc8000f8010ff */
[----:B------:R-:W-:-:S06]  /*1110*/  LEA.HI.X R7, R8, UR7, R7, 0x2, P0 ;  /* 0x0000000708077c11 */ /* 0x000fcc00080f1407 */
[----:B------:R-:W2:Y:S01]  /*1120*/  LDG.E R7, desc[UR4][R6.64+0x4] ;  /* 0x0000040406077981 */ /* 0x000ea2000c1e1900 */
[----:B------:R-:W-:-:S05]  /*1130*/  IMAD R5, R4, R5, 0x3c00f ;  /* 0x0003c00f04057424 */ /* 0x000fca00078e0205 */
[----:B------:R-:W-:-:S04]  /*1140*/  IADD3 R8, P0, PT, R5, R0, RZ ;  /* 0x0000000005087210 */ /* 0x000fc80007f1e0ff */
[----:B------:R-:W-:Y:S02]  /*1150*/  LEA.HI.X.SX32 R5, R5, RZ, 0x1, P0 ;  /* 0x000000ff05057211 */ /* 0x000fe400000f0eff */
[----:B------:R-:W-:-:S04]  /*1160*/  LEA R4, P0, R8, UR6, 0x2 ;  /* 0x0000000608047c11 */ /* 0x000fc8000f8010ff */
[----:B------:R-:W-:Y:S02]  /*1170*/  LEA.HI.X R5, R8, UR7, R5, 0x2, P0 ;  /* 0x0000000708057c11 */ /* 0x000fe400080f1405 */
[----:B--2---:R-:W-:-:S04]  /*1180*/  IADD3 R0, PT, PT, R2, 0x2, R7 ;  /* 0x0000000202007810 */ /* 0x004fc80007ffe007 */
[----:B------:R-:W-:-:S04]  /*1190*/  LEA.HI R0, R0, R0, RZ, 0x1 ;  /* 0x0000000000007211 */ /* 0x000fc800078f08ff */
[----:B------:R-:W-:-:S05]  /*11a0*/  SHF.R.S32.HI R9, RZ, 0x1, R0 ;  /* 0x00000001ff097819 */ /* 0x000fca0000011400 */
[----:B------:R-:W-:Y:S01]  /*11b0*/  STG.E desc[UR4][R4.64+0x4], R9 ;  /* 0x0000040904007986 */ /* 0x000fe2000c101904 */
[----:B------:R-:W-:Y:S05]  /*11c0*/  EXIT ;  /* 0x000000000000794d */ /* 0x000fea0003800000 */
.L_x_7:
        /* <DEDUP_REMOVED lines=11> */
.L_x_61:


//--------------------- .text._Z20operate_on_peaks_gpuiPiii --------------------------
	.section	.text._Z20operate_on_peaks_gpuiPiii,"ax",@progbits
	.align	128
        .global         _Z20operate_on_peaks_gpuiPiii
        .type           _Z20operate_on_peaks_gpuiPiii,@function
        .size           _Z20operate_on_peaks_gpuiPiii,(.L_x_62 - _Z20operate_on_peaks_gpuiPiii)
        .other          _Z20operate_on_peaks_gpuiPiii,@"STO_CUDA_ENTRY STV_DEFAULT"
_Z20operate_on_peaks_gpuiPiii:
.text._Z20operate_on_peaks_gpuiPiii:
[----:B------:R-:W-:Y:S01]  /*0000*/  LDC R1, c[0x0][0x37c] ;  /* 0x0000df00ff017b82 */ /* 0x000fe20000000800 */
[----:B------:R-:W0:Y:S07]  /*0010*/  S2R R5, SR_CTAID.X ;  /* 0x0000000000057919 */ /* 0x000e2e0000002500 */
[----:B------:R-:W1:Y:S01]  /*0020*/  LDC R4, c[0x0][0x390] ;  /* 0x0000e400ff047b82 */ /* 0x000e620000000800 */
[----:B------:R-:W2:Y:S01]  /*0030*/  LDCU.64 UR4, c[0x0][0x358] ;  /* 0x00006b00ff0477ac */ /* 0x000ea20008000a00 */
[----:B------:R-:W-:Y:S01]  /*0040*/  BSSY.RECONVERGENT B0, `(.L_x_8) ;  /* 0x0000015000007945 */ /* 0x000fe20003800200 */
[----:B------:R-:W3:Y:S05]  /*0050*/  S2R R0, SR_TID.X ;  /* 0x0000000000007919 */ /* 0x000eea0000002100 */
[----:B------:R-:W4:Y:S01]  /*0060*/  LDC.64 R2, c[0x0][0x388] ;  /* 0x0000e200ff027b82 */ /* 0x000f220000000a00 */
[----:B0-----:R-:W-:Y:S01]  /*0070*/  IMAD.SHL.U32 R5, R5, 0x20, RZ ;  /* 0x0000002005057824 */ /* 0x001fe200078e00ff */
[----:B---3--:R-:W-:-:S03]  /*0080*/  ISETP.GT.U32.AND P0, PT, R0, 0x1, PT ;  /* 0x000000010000780c */ /* 0x008fc60003f04070 */
[----:B------:R-:W-:Y:S01]  /*0090*/  IMAD.IADD R7, R5, 0x1, R0 ;  /* 0x0000000105077824 */ /* 0x000fe200078e0200 */
[C---:B------:R-:W-:Y:S02]  /*00a0*/  ISETP.GT.U32.AND P5, PT, R0.reuse, 0x3, PT ;  /* 0x000000030000780c */ /* 0x040fe40003fa4070 */
[----:B------:R-:W-:Y:S01]  /*00b0*/  ISETP.GT.U32.AND P1, PT, R0, 0x5, PT ;  /* 0x000000050000780c */ /* 0x000fe20003f24070 */
[----:B-1----:R-:W-:Y:S01]  /*00c0*/  IMAD R7, R4, 0x4001, R7 ;  /* 0x0000400104077824 */ /* 0x002fe200078e0207 */
[C---:B------:R-:W-:Y:S02]  /*00d0*/  ISETP.GT.U32.AND P2, PT, R0.reuse, 0x7, PT ;  /* 0x000000070000780c */ /* 0x040fe40003f44070 */
[C---:B------:R-:W-:Y:S01]  /*00e0*/  ISETP.GT.U32.AND P3, PT, R0.reuse, 0x9, PT ;  /* 0x000000090000780c */ /* 0x040fe20003f64070 */
[----:B------:R-:W-:Y:S01]  /*00f0*/  VIADD R7, R7, 0x1f ;  /* 0x0000001f07077836 */ /* 0x000fe20000000000 */
[----:B------:R-:W-:-:S03]  /*0100*/  ISETP.GT.U32.AND P4, PT, R0, 0xb, PT ;  /* 0x0000000b0000780c */ /* 0x000fc60003f84070 */
[----:B----4-:R-:W-:Y:S01]  /*0110*/  IMAD.WIDE R2, R7, 0x4, R2 ;  /* 0x0000000407027825 */ /* 0x010fe200078e0202 */
[----:B--2---:R-:W-:Y:S09]  /*0120*/  @P0 BRA `(.L_x_9) ;  /* 0x0000000000180947 */ /* 0x004ff20003800000 */
[----:B------:R-:W2:Y:S04]  /*0130*/  LDG.E R6, desc[UR4][R2.64] ;  /* 0x0000000402067981 */ /* 0x000ea8000c1e1900 */
[----:B------:R-:W2:Y:S02]  /*0140*/  LDG.E R7, desc[UR4][R2.64+0x4] ;  /* 0x0000040402077981 */ /* 0x000ea4000c1e1900 */
[----:B--2---:R-:W-:-:S04]  /*0150*/  IADD3 R6, PT, PT, R6, 0x2, R7 ;  /* 0x0000000206067810 */ /* 0x004fc80007ffe007 */
[----:B------:R-:W-:-:S04]  /*0160*/  LEA.HI R6, R6, R6, RZ, 0x1 ;  /* 0x0000000606067211 */ /* 0x000fc800078f08ff */
[----:B------:R-:W-:-:S05]  /*0170*/  SHF.R.S32.HI R7, RZ, 0x1, R6 ;  /* 0x00000001ff077819 */ /* 0x000fca0000011406 */
[----:B------:R0:W-:Y:S02]  /*0180*/  STG.E desc[UR4][R2.64+0x10008], R7 ;  /* 0x0100080702007986 */ /* 0x0001e4000c101904 */
.L_x_9:
[----:B------:R-:W-:Y:S05]  /*0190*/  BSYNC.RECONVERGENT B0 ;  /* 0x0000000000007941 */ /* 0x000fea0003800200 */
.L_x_8:
[----:B------:R-:W-:Y:S04]  /*01a0*/  BSSY.RECONVERGENT B0, `(.L_x_10) ;  /* 0x0000016000007945 */ /* 0x000fe80003800200 */
[----:B------:R-:W-:Y:S05]  /*01b0*/  @P5 BRA `(.L_x_11) ;  /* 0x0000000000505947 */ /* 0x000fea0003800000 */
[----:B------:R-:W1:Y:S01]  /*01c0*/  LDCU.64 UR6, c[0x0][0x388] ;  /* 0x00007100ff0677ac */ /* 0x000e620008000a00 */
[----:B------:R-:W-:Y:S01]  /*01d0*/  IMAD.MOV.U32 R9, RZ, RZ, 0x4001 ;  /* 0x00004001ff097424 */ /* 0x000fe200078e00ff */
[----:B------:R-:W-:-:S03]  /*01e0*/  IADD3 R11, P0, PT, R5, R0, RZ ;  /* 0x00000000050b7210 */ /* 0x000fc60007f1e0ff */
[----:B------:R-:W-:Y:S01]  /*01f0*/  IMAD R6, R4, R9, 0x4001 ;  /* 0x0000400104067424 */ /* 0x000fe200078e0209 */
[----:B------:R-:W-:-:S04]  /*0200*/  LEA.HI.X.SX32 R13, R5, RZ, 0x1, P0 ;  /* 0x000000ff050d7211 */ /* 0x000fc800000f0eff */
[----:B0-----:R-:W-:-:S04]  /*0210*/  IADD3 R7, P0, PT, R6, R11, RZ ;  /* 0x0000000b06077210 */ /* 0x001fc80007f1e0ff */
[----:B------:R-:W-:Y:S02]  /*0220*/  LEA.HI.X.SX32 R8, R6, R13, 0x1, P0 ;  /* 0x0000000d06087211 */ /* 0x000fe400000f0eff */
[----:B-1----:R-:W-:-:S04]  /*0230*/  LEA R6, P0, R7, UR6, 0x2 ;  /* 0x0000000607067c11 */ /* 0x002fc8000f8010ff */
[----:B------:R-:W-:Y:S02]  /*0240*/  LEA.HI.X R7, R7, UR7, R8, 0x2, P0 ;  /* 0x0000000707077c11 */ /* 0x000fe400080f1408 */
[----:B------:R-:W2:Y:S04]  /*0250*/  LDG.E R8, desc[UR4][R2.64+0x10000] ;  /* 0x0100000402087981 */ /* 0x000ea8000c1e1900 */
[----:B------:R-:W2:Y:S01]  /*0260*/  LDG.E R7, desc[UR4][R6.64+0x7c] ;  /* 0x00007c0406077981 */ /* 0x000ea2000c1e1900 */
[----:B------:R-:W-:-:S05]  /*0270*/  IMAD R10, R4, R9, 0x8002 ;  /* 0x00008002040a7424 */ /* 0x000fca00078e0209 */
[----:B------:R-:W-:-:S04]  /*0280*/  IADD3 R11, P0, PT, R10, R11, RZ ;  /* 0x0000000b0a0b7210 */ /* 0x000fc80007f1e0ff */
[----:B------:R-:W-:Y:S02]  /*0290*/  LEA.HI.X.SX32 R12, R10, R13, 0x1, P0 ;  /* 0x0000000d0a0c7211 */ /* 0x000fe400000f0eff */
[----:B--2---:R-:W-:Y:S02]  /*02a0*/  IADD3 R9, PT, PT, R8, 0x2, R7 ;  /* 0x0000000208097810 */ /* 0x004fe40007ffe007 */
[----:B------:R-:W-:Y:S02]  /*02b0*/  LEA R8, P0, R11, UR6, 0x2 ;  /* 0x000000060b087c11 */ /* 0x000fe4000f8010ff */
[----:B------:R-:W-:Y:S02]  /*02c0*/  LEA.HI R10, R9, R9, RZ, 0x1 ;  /* 0x00000009090a7211 */ /* 0x000fe400078f08ff */
[----:B------:R-:W-:Y:S02]  /*02d0*/  LEA.HI.X R9, R11, UR7, R12, 0x2, P0 ;  /* 0x000000070b097c11 */ /* 0x000fe400080f140c */
[----:B------:R-:W-:-:S05]  /*02e0*/  SHF.R.S32.HI R11, RZ, 0x1, R10 ;  /* 0x00000001ff0b7819 */ /* 0x000fca000001140a */
[----:B------:R1:W-:Y:S02]  /*02f0*/  STG.E desc[UR4][R8.64+0x7c], R11 ;  /* 0x00007c0b08007986 */ /* 0x0003e4000c101904 */
.L_x_11:
[----:B------:R-:W-:Y:S05]  /*0300*/  BSYNC.RECONVERGENT B0 ;  /* 0x0000000000007941 */ /* 0x000fea0003800200 */
.L_x_10:
[----:B------:R-:W-:Y:S01]  /*0310*/  BSSY.RECONVERGENT B0, `(.L_x_12) ;  /* 0x0000017000007945 */ /* 0x000fe20003800200 */
[----:B------:R-:W-:-:S03]  /*0320*/  ISETP.GT.U32.AND P0, PT, R0, 0xd, PT ;  /* 0x0000000d0000780c */ /* 0x000fc60003f04070 */
[----:B------:R-:W-:Y:S10]  /*0330*/  @P1 BRA `(.L_x_13) ;  /* 0x0000000000501947 */ /* 0x000ff40003800000 */
[----:B------:R-:W2:Y:S01]  /*0340*/  LDCU.64 UR6, c[0x0][0x388] ;  /* 0x00007100ff0677ac */ /* 0x000ea20008000a00 */
[----:B0-----:R-:W-:Y:S01]  /*0350*/  IMAD.MOV.U32 R7, RZ, RZ, 0x4001 ;  /* 0x00004001ff077424 */ /* 0x001fe200078e00ff */
[----:B-1----:R-:W-:-:S03]  /*0360*/  IADD3 R11, P1, PT, R5, R0, RZ ;  /* 0x00000000050b7210 */ /* 0x002fc60007f3e0ff */
[----:B------:R-:W-:Y:S01]  /*0370*/  IMAD R6, R4, R7, 0x8002 ;  /* 0x0000800204067424 */ /* 0x000fe200078e0207 */
[----:B------:R-:W-:-:S04]  /*0380*/  LEA.HI.X.SX32 R13, R5, RZ, 0x1, P1 ;  /* 0x000000ff050d7211 */ /* 0x000fc800008f0eff */
[----:B------:R-:W-:-:S04]  /*0390*/  IADD3 R9, P1, PT, R6, R11, RZ ;  /* 0x0000000b06097210 */ /* 0x000fc80007f3e0ff */
[----:B------:R-:W-:Y:S02]  /*03a0*/  LEA.HI.X.SX32 R6, R6, R13, 0x1, P1 ;  /* 0x0000000d06067211 */ /* 0x000fe400008f0eff */
[----:B--2---:R-:W-:-:S04]  /*03b0*/  LEA R8, P1, R9, UR6, 0x2 ;  /* 0x0000000609087c11 */ /* 0x004fc8000f8210ff */
        /* <DEDUP_REMOVED lines=12> */
.L_x_13:
[----:B------:R-:W-:Y:S05]  /*0480*/  BSYNC.RECONVERGENT B0 ;  /* 0x0000000000007941 */ /* 0x000fea0003800200 */
.L_x_12:
[----:B------:R-:W-:Y:S01]  /*0490*/  BSSY.RECONVERGENT B0, `(.L_x_14) ;  /* 0x0000017000007945 */ /* 0x000fe20003800200 */
[----:B------:R-:W-:-:S03]  /*04a0*/  ISETP.GT.U32.AND P1, PT, R0, 0xf, PT ;  /* 0x0000000f0000780c */ /* 0x000fc60003f24070 */
[----:B------:R-:W-:Y:S10]  /*04b0*/  @P2 BRA `(.L_x_15) ;  /* 0x0000000000502947 */ /* 0x000ff40003800000 */
[----:B------:R-:W3:Y:S01]  /*04c0*/  LDCU.64 UR6, c[0x0][0x388] ;  /* 0x00007100ff0677ac */ /* 0x000ee20008000a00 */
[----:B0-2---:R-:W-:Y:S01]  /*04d0*/  IMAD.MOV.U32 R7, RZ, RZ, 0x4001 ;  /* 0x00004001ff077424 */ /* 0x005fe200078e00ff */
[----:B-1----:R-:W-:-:S03]  /*04e0*/  IADD3 R11, P2, PT, R5, R0, RZ ;  /* 0x00000000050b7210 */ /* 0x002fc60007f5e0ff */
[----:B------:R-:W-:Y:S01]  /*04f0*/  IMAD R6, R4, R7, 0xc003 ;  /* 0x0000c00304067424 */ /* 0x000fe200078e0207 */
[----:B------:R-:W-:-:S04]  /*0500*/  LEA.HI.X.SX32 R13, R5, RZ, 0x1, P2 ;  /* 0x000000ff050d7211 */ /* 0x000fc800010f0eff */
[----:B------:R-:W-:-:S04]  /*0510*/  IADD3 R9, P2, PT, R6, R11, RZ ;  /* 0x0000000b06097210 */ /* 0x000fc80007f5e0ff */
[----:B------:R-:W-:Y:S02]  /*0520*/  LEA.HI.X.SX32 R6, R6, R13, 0x1, P2 ;  /* 0x0000000d06067211 */ /* 0x000fe400010f0eff */
[----:B---3--:R-:W-:-:S04]  /*0530*/  LEA R8, P2, R9, UR6, 0x2 ;  /* 0x0000000609087c11 */ /* 0x008fc8000f8410ff */
        /* <DEDUP_REMOVED lines=12> */
.L_x_15:
[----:B------:R-:W-:Y:S05]  /*0600*/  BSYNC.RECONVERGENT B0 ;  /* 0x0000000000007941 */ /* 0x000fea0003800200 */
.L_x_14:
[----:B------:R-:W-:Y:S01]  /*0610*/  BSSY.RECONVERGENT B0, `(.L_x_16) ;  /* 0x0000017000007945 */ /* 0x000fe20003800200 */
[----:B------:R-:W-:-:S03]  /*0620*/  ISETP.GT.U32.AND P2, PT, R0, 0x11, PT ;  /* 0x000000110000780c */ /* 0x000fc60003f44070 */
[----:B------:R-:W-:Y:S10]  /*0630*/  @P3 BRA `(.L_x_17) ;  /* 0x0000000000503947 */ /* 0x000ff40003800000 */
[----:B------:R-:W4:Y:S01]  /*0640*/  LDCU.64 UR6, c[0x0][0x388] ;  /* 0x00007100ff0677ac */ /* 0x000f220008000a00 */
[----:B0-23--:R-:W-:Y:S01]  /*0650*/  IMAD.MOV.U32 R7, RZ, RZ, 0x4001 ;  /* 0x00004001ff077424 */ /* 0x00dfe200078e00ff */
[----:B-1----:R-:W-:-:S03]  /*0660*/  IADD3 R11, P3, PT, R5, R0, RZ ;  /* 0x00000000050b7210 */ /* 0x002fc60007f7e0ff */
[----:B------:R-:W-:Y:S01]  /*0670*/  IMAD R6, R4, R7, 0x10004 ;  /* 0x0001000404067424 */ /* 0x000fe200078e0207 */
[----:B------:R-:W-:-:S04]  /*0680*/  LEA.HI.X.SX32 R13, R5, RZ, 0x1, P3 ;  /* 0x000000ff050d7211 */ /* 0x000fc800018f0eff */
[----:B------:R-:W-:-:S04]  /*0690*/  IADD3 R9, P3, PT, R6, R11, RZ ;  /* 0x0000000b06097210 */ /* 0x000fc80007f7e0ff */
[----:B------:R-:W-:Y:S02]  /*06a0*/  LEA.HI.X.SX32 R6, R6, R13, 0x1, P3 ;  /* 0x0000000d06067211 */ /* 0x000fe400018f0eff */
[----:B----4-:R-:W-:-:S04]  /*06b0*/  LEA R8, P3, R9, UR6, 0x2 ;  /* 0x0000000609087c11 */ /* 0x010fc8000f8610ff */
        /* <DEDUP_REMOVED lines=12> */
.L_x_17:
[----:B------:R-:W-:Y:S05]  /*0780*/  BSYNC.RECONVERGENT B0 ;  /* 0x0000000000007941 */ /* 0x000fea0003800200 */
.L_x_16:
[----:B------:R-:W-:Y:S01]  /*0790*/  BSSY.RECONVERGENT B0, `(.L_x_18) ;  /* 0x0000017000007945 */ /* 0x000fe20003800200 */
[----:B------:R-:W-:-:S03]  /*07a0*/  ISETP.GT.U32.AND P3, PT, R0, 0x13, PT ;  /* 0x000000130000780c */ /* 0x000fc60003f64070 */
[----:B------:R-:W-:Y:S10]  /*07b0*/  @P4 BRA `(.L_x_19) ;  /* 0x0000000000504947 */ /* 0x000ff40003800000 */
[----:B------:R-:W5:Y:S01]  /*07c0*/  LDCU.64 UR6, c[0x0][0x388] ;  /* 0x00007100ff0677ac */ /* 0x000f620008000a00 */
[----:B0-234-:R-:W-:Y:S01]  /*07d0*/  IMAD.MOV.U32 R7, RZ, RZ, 0x4001 ;  /* 0x00004001ff077424 */ /* 0x01dfe200078e00ff */
[----:B-1----:R-:W-:-:S03]  /*07e0*/  IADD3 R11, P4, PT, R5, R0, RZ ;  /* 0x00000000050b7210 */ /* 0x002fc60007f9e0ff */
[----:B------:R-:W-:Y:S01]  /*07f0*/  IMAD R6, R4, R7, 0x14005 ;  /* 0x0001400504067424 */ /* 0x000fe200078e0207 */
[----:B------:R-:W-:-:S04]  /*0800*/  LEA.HI.X.SX32 R13, R5, RZ, 0x1, P4 ;  /* 0x000000ff050d7211 */ /* 0x000fc800020f0eff */
[----:B------:R-:W-:-:S04]  /*0810*/  IADD3 R9, P4, PT, R6, R11, RZ ;  /* 0x0000000b06097210 */ /* 0x000fc80007f9e0ff */
[----:B------:R-:W-:Y:S02]  /*0820*/  LEA.HI.X.SX32 R6, R6, R13, 0x1, P4 ;  /* 0x0000000d06067211 */ /* 0x000fe400020f0eff */
[----:B-----5:R-:W-:-:S04]  /*0830*/  LEA R8, P4, R9, UR6, 0x2 ;  /* 0x0000000609087c11 */ /* 0x020fc8000f8810ff */
        /* <DEDUP_REMOVED lines=12> */
.L_x_19:
[----:B------:R-:W-:Y:S05]  /*0900*/  BSYNC.RECONVERGENT B0 ;  /* 0x0000000000007941 */ /* 0x000fea0003800200 */
.L_x_18:
        /* <DEDUP_REMOVED lines=23> */
.L_x_21:
[----:B------:R-:W-:Y:S05]  /*0a80*/  BSYNC.RECONVERGENT B0 ;  /* 0x0000000000007941 */ /* 0x000fea0003800200 */
.L_x_20:
        /* <DEDUP_REMOVED lines=23> */
.L_x_23:
[----:B------:R-:W-:Y:S05]  /*0c00*/  BSYNC.RECONVERGENT B0 ;  /* 0x0000000000007941 */ /* 0x000fea0003800200 */
.L_x_22:
        /* <DEDUP_REMOVED lines=23> */
.L_x_25:
[----:B------:R-:W-:Y:S05]  /*0d80*/  BSYNC.RECONVERGENT B0 ;  /* 0x0000000000007941 */ /* 0x000fea0003800200 */
.L_x_24:
        /* <DEDUP_REMOVED lines=23> */
.L_x_27:
[----:B------:R-:W-:Y:S05]  /*0f00*/  BSYNC.RECONVERGENT B0 ;  /* 0x0000000000007941 */ /* 0x000fea0003800200 */
.L_x_26:
        /* <DEDUP_REMOVED lines=23> */
.L_x_29:
[----:B------:R-:W-:Y:S05]  /*1080*/  BSYNC.RECONVERGENT B0 ;  /* 0x0000000000007941 */ /* 0x000fea0003800200 */
.L_x_28:
[----:B------:R-:W-:Y:S04]  /*1090*/  BSSY.RECONVERGENT B0, `(.L_x_30) ;  /* 0x0000016000007945 */ /* 0x000fe80003800200 */
[----:B------:R-:W-:Y:S05]  /*10a0*/  @P0 BRA `(.L_x_31) ;  /* 0x0000000000500947 */ /* 0x000fea0003800000 */
        /* <DEDUP_REMOVED lines=20> */
.L_x_31:
[----:B------:R-:W-:Y:S05]  /*11f0*/  BSYNC.RECONVERGENT B0 ;  /* 0x0000000000007941 */ /* 0x000fea0003800200 */
.L_x_30:
        /* <DEDUP_REMOVED lines=22> */
.L_x_33:
[----:B------:R-:W-:Y:S05]  /*1360*/  BSYNC.RECONVERGENT B0 ;  /* 0x0000000000007941 */ /* 0x000fea0003800200 */
.L_x_32:
        /* <DEDUP_REMOVED lines=22> */
.L_x_35:
[----:B------:R-:W-:Y:S05]  /*14d0*/  BSYNC.RECONVERGENT B0 ;  /* 0x0000000000007941 */ /* 0x000fea0003800200 */
.L_x_34:
[----:B------:R-:W-:Y:S05]  /*14e0*/  @P3 EXIT ;  /* 0x000000000000394d */ /* 0x000fea0003800000 */
[----:B------:R-:W5:Y:S01]  /*14f0*/  LDCU.64 UR6, c[0x0][0x388] ;  /* 0x00007100ff0677ac */ /* 0x000f620008000a00 */
[----:B-1----:R-:W-:Y:S01]  /*1500*/  IMAD.MOV.U32 R9, RZ, RZ, 0x4001 ;  /* 0x00004001ff097424 */ /* 0x002fe200078e00ff */
[C---:B0-234-:R-:W-:Y:S01]  /*1510*/  IADD3 R11, P0, PT, R5.reuse, R0, RZ ;  /* 0x00000000050b7210 */ /* 0x05dfe20007f1e0ff */
[----:B------:R-:W2:Y:S02]  /*1520*/  LDG.E R2, desc[UR4][R2.64+0xe0000] ;  /* 0x0e00000402027981 */ /* 0x000ea4000c1e1900 */
[----:B------:R-:W-:Y:S01]  /*1530*/  IMAD R0, R4, R9, 0x3800e ;  /* 0x0003800e04007424 */ /* 0x000fe200078e0209 */
[----:B------:R-:W-:-:S04]  /*1540*/  LEA.HI.X.SX32 R13, R5, RZ, 0x1, P0 ;  /* 0x000000ff050d7211 */ /* 0x000fc800000f0eff */
[----:B------:R-:W-:-:S04]  /*1550*/  IADD3 R5, P0, PT, R0, R11, RZ ;  /* 0x0000000b00057210 */ /* 0x000fc80007f1e0ff */
[----:B------:R-:W-:Y:S02]  /*1560*/  LEA.HI.X.SX32 R0, R0, R13, 0x1, P0 ;  /* 0x0000000d00007211 */ /* 0x000fe400000f0eff */
[----:B-----5:R-:W-:-:S04]  /*1570*/  LEA R6, P0, R5, UR6, 0x2 ;  /* 0x0000000605067c11 */ /* 0x020fc8000f8010ff */
[----:B------:R-:W-:-:S06]  /*1580*/  LEA.HI.X R7, R5, UR7, R0, 0x2, P0 ;  /* 0x0000000705077c11 */ /* 0x000fcc00080f1400 */
[----:B------:R-:W2:Y:S01]  /*1590*/  LDG.E R7, desc[UR4][R6.64+0x48] ;  /* 0x0000480406077981 */ /* 0x000ea2000c1e1900 */
[----:B------:R-:W-:-:S05]  /*15a0*/  IMAD R4, R4, R9, 0x3c00f ;  /* 0x0003c00f04047424 */ /* 0x000fca00078e0209 */
[----:B------:R-:W-:-:S04]  /*15b0*/  IADD3 R5, P0, PT, R4, R11, RZ ;  /* 0x0000000b04057210 */ /* 0x000fc80007f1e0ff */
[----:B------:R-:W-:Y:S02]  /*15c0*/  LEA.HI.X.SX32 R8, R4, R13, 0x1, P0 ;  /* 0x0000000d04087211 */ /* 0x000fe400000f0eff */
[----:B------:R-:W-:-:S04]  /*15d0*/  LEA R4, P0, R5, UR6, 0x2 ;  /* 0x0000000605047c11 */ /* 0x000fc8000f8010ff */
[----:B------:R-:W-:Y:S02]  /*15e0*/  LEA.HI.X R5, R5, UR7, R8, 0x2, P0 ;  /* 0x0000000705057c11 */ /* 0x000fe400080f1408 */
[----:B--2---:R-:W-:-:S04]  /*15f0*/  IADD3 R0, PT, PT, R2, 0x2, R7 ;  /* 0x0000000202007810 */ /* 0x004fc80007ffe007 */
[----:B------:R-:W-:-:S04]  /*1600*/  LEA.HI R0, R0, R0, RZ, 0x1 ;  /* 0x0000000000007211 */ /* 0x000fc800078f08ff */
[----:B------:R-:W-:-:S05]  /*1610*/  SHF.R.S32.HI R9, RZ, 0x1, R0 ;  /* 0x00000001ff097819 */ /* 0x000fca0000011400 */
[----:B------:R-:W-:Y:S01]  /*1620*/  STG.E desc[UR4][R4.64+0x48], R9 ;  /* 0x0000480904007986 */ /* 0x000fe2000c101904 */
[----:B------:R-:W-:Y:S05]  /*1630*/  EXIT ;  /* 0x000000000000794d */ /* 0x000fea0003800000 */
.L_x_36:
        /* <DEDUP_REMOVED lines=12> */
.L_x_62:


//--------------------- .text._Z22operate_on_valleys_gpuiPiii --------------------------
	.section	.text._Z22operate_on_valleys_gpuiPiii,"ax",@progbits
	.align	128
        .global         _Z22operate_on_valleys_gpuiPiii
        .type           _Z22operate_on_valleys_gpuiPiii,@function
        .size           _Z22operate_on_valleys_gpuiPiii,(.L_x_63 - _Z22operate_on_valleys_gpuiPiii)
        .other          _Z22operate_on_valleys_gpuiPiii,@"STO_CUDA_ENTRY STV_DEFAULT"
_Z22operate_on_valleys_gpuiPiii:
.text._Z22operate_on_valleys_gpuiPiii:
[----:B------:R-:W-:Y:S01]  /*0000*/  LDC R1, c[0x0][0x37c] ;  /* 0x0000df00ff017b82 */ /* 0x000fe20000000800 */
[----:B------:R-:W0:Y:S07]  /*0010*/  S2R R0, SR_TID.X ;  /* 0x0000000000007919 */ /* 0x000e2e0000002100 */
[----:B------:R-:W1:Y:S01]  /*0020*/  LDC R4, c[0x0][0x390] ;  /* 0x0000e400ff047b82 */ /* 0x000e620000000800 */
[----:B------:R-:W2:Y:S01]  /*0030*/  LDCU.64 UR4, c[0x0][0x358] ;  /* 0x00006b00ff0477ac */ /* 0x000ea20008000a00 */
[----:B------:R-:W3:Y:S06]  /*0040*/  S2R R5, SR_CTAID.X ;  /* 0x0000000000057919 */ /* 0x000eec0000002500 */
[----:B------:R-:W4:Y:S01]  /*0050*/  LDC.64 R2, c[0x0][0x388] ;  /* 0x0000e200ff027b82 */ /* 0x000f220000000a00 */
[----:B0-----:R-:W-:Y:S01]  /*0060*/  ISETP.GT.U32.AND P5, PT, R0, 0x9, PT ;  /* 0x000000090000780c */ /* 0x001fe20003fa4070 */
[----:B---3--:R-:W-:-:S04]  /*0070*/  IMAD R7, R5, 0x20, R0 ;  /* 0x0000002005077824 */ /* 0x008fc800078e0200 */
[----:B-1----:R-:W-:-:S04]  /*0080*/  IMAD R7, R4, 0x4001, R7 ;  /* 0x0000400104077824 */ /* 0x002fc800078e0207 */
[----:B------:R-:W-:-:S04]  /*0090*/  VIADD R7, R7, 0xffffbfff ;  /* 0xffffbfff07077836 */ /* 0x000fc80000000000 */
[----:B----4-:R-:W-:-:S05]  /*00a0*/  IMAD.WIDE R2, R7, 0x4, R2 ;  /* 0x0000000407027825 */ /* 0x010fca00078e0202 */
[----:B--2---:R0:W5:Y:S01]  /*00b0*/  @!P5 LDG.E R6, desc[UR4][R2.64+0xb005c] ;  /* 0x0b005c040206d981 */ /* 0x004162000c1e1900 */
[C---:B------:R-:W-:Y:S01]  /*00c0*/  ISETP.GT.U32.AND P1, PT, R0.reuse, 0x1f, PT ;  /* 0x0000001f0000780c */ /* 0x040fe20003f24070 */
[----:B------:R-:W-:Y:S01]  /*00d0*/  BSSY.RECONVERGENT B0, `(.L_x_37) ;  /* 0x000000f000007945 */ /* 0x000fe20003800200 */
[C---:B------:R-:W-:Y:S02]  /*00e0*/  ISETP.GT.U32.AND P2, PT, R0.reuse, 0x15, PT ;  /* 0x000000150000780c */ /* 0x040fe40003f44070 */
[C---:B------:R-:W-:Y:S02]  /*00f0*/  ISETP.GT.U32.AND P0, PT, R0.reuse, 0x1d, PT ;  /* 0x0000001d0000780c */ /* 0x040fe40003f04070 */
[----:B------:R-:W-:Y:S02]  /*0100*/  P2R R7, PR, RZ, 0x4 ;  /* 0x00000004ff077803 */ /* 0x000fe40000000000 */
[C---:B------:R-:W-:Y:S02]  /*0110*/  ISETP.GT.U32.AND P6, PT, R0.reuse, 0x1b, PT ;  /* 0x0000001b0000780c */ /* 0x040fe40003fc4070 */
[----:B------:R-:W-:-:S02]  /*0120*/  ISETP.GT.U32.AND P4, PT, R0, 0x19, PT ;  /* 0x000000190000780c */ /* 0x000fc40003f84070 */
[C---:B------:R-:W-:Y:S02]  /*0130*/  ISETP.GT.U32.AND P3, PT, R0.reuse, 0x17, PT ;  /* 0x000000170000780c */ /* 0x040fe40003f64070 */
[----:B------:R-:W-:Y:S01]  /*0140*/  ISETP.GT.U32.AND P2, PT, R0, 0x13, PT ;  /* 0x000000130000780c */ /* 0x000fe20003f44070 */
[----:B0-----:R-:W-:-:S12]  /*0150*/  @P1 BRA `(.L_x_38) ;  /* 0x0000000000181947 */ /* 0x001fd80003800000 */
[----:B------:R-:W2:Y:S04]  /*0160*/  LDG.E R7, desc[UR4][R2.64] ;  /* 0x0000000402077981 */ /* 0x000ea8000c1e1900 */
[----:B------:R-:W2:Y:S02]  /*0170*/  LDG.E R8, desc[UR4][R2.64+0x4] ;  /* 0x0000040402087981 */ /* 0x000ea4000c1e1900 */
[----:B--2---:R-:W-:-:S04]  /*0180*/  IADD3 R7, PT, PT, R7, 0x2, R8 ;  /* 0x0000000207077810 */ /* 0x004fc80007ffe008 */
[----:B------:R-:W-:-:S04]  /*0190*/  LEA.HI R7, R7, R7, RZ, 0x1 ;  /* 0x0000000707077211 */ /* 0x000fc800078f08ff */
[----:B------:R-:W-:-:S05]  /*01a0*/  SHF.R.S32.HI R7, RZ, 0x1, R7 ;  /* 0x00000001ff077819 */ /* 0x000fca0000011407 */
[----:B------:R0:W-:Y:S02]  /*01b0*/  STG.E desc[UR4][R2.64+0x10008], R7 ;  /* 0x0100080702007986 */ /* 0x0001e4000c101904 */
.L_x_38:
[----:B------:R-:W-:Y:S05]  /*01c0*/  BSYNC.RECONVERGENT B0 ;  /* 0x0000000000007941 */ /* 0x000fea0003800200 */
.L_x_37:
[----:B------:R-:W-:Y:S01]  /*01d0*/  BSSY.RECONVERGENT B0, `(.L_x_39) ;  /* 0x0000009000007945 */ /* 0x000fe20003800200 */
[----:B------:R-:W-:-:S03]  /*01e0*/  ISETP.GT.U32.AND P1, PT, R0, 0x11, PT ;  /* 0x000000110000780c */ /* 0x000fc60003f24070 */
[----:B------:R-:W-:Y:S10]  /*01f0*/  @P0 BRA `(.L_x_40) ;  /* 0x0000000000180947 */ /* 0x000ff40003800000 */
[----:B------:R-:W2:Y:S04]  /*0200*/  LDG.E R8, desc[UR4][R2.64+0x10008] ;  /* 0x0100080402087981 */ /* 0x000ea8000c1e1900 */
[----:B0-----:R-:W2:Y:S02]  /*0210*/  LDG.E R7, desc[UR4][R2.64+0x1000c] ;  /* 0x01000c0402077981 */ /* 0x001ea4000c1e1900 */
[----:B--2---:R-:W-:-:S04]  /*0220*/  IADD3 R7, PT, PT, R8, 0x2, R7 ;  /* 0x0000000208077810 */ /* 0x004fc80007ffe007 */
[----:B------:R-:W-:-:S04]  /*0230*/  LEA.HI R7, R7, R7, RZ, 0x1 ;  /* 0x0000000707077211 */ /* 0x000fc800078f08ff */
[----:B------:R-:W-:-:S05]  /*0240*/  SHF.R.S32.HI R7, RZ, 0x1, R7 ;  /* 0x00000001ff077819 */ /* 0x000fca0000011407 */
[----:B------:R1:W-:Y:S02]  /*0250*/  STG.E desc[UR4][R2.64+0x20010], R7 ;  /* 0x0200100702007986 */ /* 0x0003e4000c101904 */
.L_x_40:
[----:B------:R-:W-:Y:S05]  /*0260*/  BSYNC.RECONVERGENT B0 ;  /* 0x0000000000007941 */ /* 0x000fea0003800200 */
.L_x_39:
[----:B------:R-:W-:Y:S01]  /*0270*/  BSSY.RECONVERGENT B0, `(.L_x_41) ;  /* 0x0000009000007945 */ /* 0x000fe20003800200 */
[----:B------:R-:W-:-:S03]  /*0280*/  ISETP.GT.U32.AND P0, PT, R0, 0xf, PT ;  /* 0x0000000f0000780c */ /* 0x000fc60003f04070 */
[----:B------:R-:W-:Y:S10]  /*0290*/  @P6 BRA `(.L_x_42) ;  /* 0x0000000000186947 */ /* 0x000ff40003800000 */
[----:B------:R-:W2:Y:S04]  /*02a0*/  LDG.E R8, desc[UR4][R2.64+0x20010] ;  /* 0x0200100402087981 */ /* 0x000ea8000c1e1900 */
[----:B01----:R-:W2:Y:S02]  /*02b0*/  LDG.E R7, desc[UR4][R2.64+0x20014] ;  /* 0x0200140402077981 */ /* 0x003ea4000c1e1900 */
[----:B--2---:R-:W-:-:S04]  /*02c0*/  IADD3 R7, PT, PT, R8, 0x2, R7 ;  /* 0x0000000208077810 */ /* 0x004fc80007ffe007 */
[----:B------:R-:W-:-:S04]  /*02d0*/  LEA.HI R7, R7, R7, RZ, 0x1 ;  /* 0x0000000707077211 */ /* 0x000fc800078f08ff */
[----:B------:R-:W-:-:S05]  /*02e0*/  SHF.R.S32.HI R7, RZ, 0x1, R7 ;  /* 0x00000001ff077819 */ /* 0x000fca0000011407 */
[----:B------:R2:W-:Y:S02]  /*02f0*/  STG.E desc[UR4][R2.64+0x30018], R7 ;  /* 0x0300180702007986 */ /* 0x0005e4000c101904 */
.L_x_42:
[----:B------:R-:W-:Y:S05]  /*0300*/  BSYNC.RECONVERGENT B0 ;  /* 0x0000000000007941 */ /* 0x000fea0003800200 */
.L_x_41:
[----:B------:R-:W-:Y:S01]  /*0310*/  BSSY.RECONVERGENT B0, `(.L_x_43) ;  /* 0x0000009000007945 */ /* 0x000fe20003800200 */
[----:B------:R-:W-:-:S03]  /*0320*/  ISETP.GT.U32.AND P6, PT, R0, 0xd, PT ;  /* 0x0000000d0000780c */ /* 0x000fc60003fc4070 */
[----:B------:R-:W-:Y:S10]  /*0330*/  @P4 BRA `(.L_x_44) ;  /* 0x0000000000184947 */ /* 0x000ff40003800000 */
[----:B------:R-:W3:Y:S04]  /*0340*/  LDG.E R8, desc[UR4][R2.64+0x30018] ;  /* 0x0300180402087981 */ /* 0x000ee8000c1e1900 */
[----:B012---:R-:W3:Y:S02]  /*0350*/  LDG.E R7, desc[UR4][R2.64+0x3001c] ;  /* 0x03001c0402077981 */ /* 0x007ee4000c1e1900 */
[----:B---3--:R-:W-:-:S04]  /*0360*/  IADD3 R7, PT, PT, R8, 0x2, R7 ;  /* 0x0000000208077810 */ /* 0x008fc80007ffe007 */
[----:B------:R-:W-:-:S04]  /*0370*/  LEA.HI R7, R7, R7, RZ, 0x1 ;  /* 0x0000000707077211 */ /* 0x000fc800078f08ff */
[----:B------:R-:W-:-:S05]  /*0380*/  SHF.R.S32.HI R7, RZ, 0x1, R7 ;  /* 0x00000001ff077819 */ /* 0x000fca0000011407 */
[----:B------:R3:W-:Y:S02]  /*0390*/  STG.E desc[UR4][R2.64+0x40020], R7 ;  /* 0x0400200702007986 */ /* 0x0007e4000c101904 */
.L_x_44:
[----:B------:R-:W-:Y:S05]  /*03a0*/  BSYNC.RECONVERGENT B0 ;  /* 0x0000000000007941 */ /* 0x000fea0003800200 */
.L_x_43:
[----:B------:R-:W-:Y:S01]  /*03b0*/  BSSY.RECONVERGENT B0, `(.L_x_45) ;  /* 0x0000009000007945 */ /* 0x000fe20003800200 */
[----:B------:R-:W-:-:S03]  /*03c0*/  ISETP.GT.U32.AND P4, PT, R0, 0xb, PT ;  /* 0x0000000b0000780c */ /* 0x000fc60003f84070 */
[----:B------:R-:W-:Y:S10]  /*03d0*/  @P3 BRA `(.L_x_46) ;  /* 0x0000000000183947 */ /* 0x000ff40003800000 */
[----:B------:R-:W4:Y:S04]  /*03e0*/  LDG.E R8, desc[UR4][R2.64+0x40020] ;  /* 0x0400200402087981 */ /* 0x000f28000c1e1900 */
[----:B0123--:R-:W4:Y:S02]  /*03f0*/  LDG.E R7, desc[UR4][R2.64+0x40024] ;  /* 0x0400240402077981 */ /* 0x00ff24000c1e1900 */
[----:B----4-:R-:W-:-:S04]  /*0400*/  IADD3 R7, PT, PT, R8, 0x2, R7 ;  /* 0x0000000208077810 */ /* 0x010fc80007ffe007 */
[----:B------:R-:W-:-:S04]  /*0410*/  LEA.HI R7, R7, R7, RZ, 0x1 ;  /* 0x0000000707077211 */ /* 0x000fc800078f08ff */
[----:B------:R-:W-:-:S05]  /*0420*/  SHF.R.S32.HI R7, RZ, 0x1, R7 ;  /* 0x00000001ff077819 */ /* 0x000fca0000011407 */
[----:B------:R4:W-:Y:S02]  /*0430*/  STG.E desc[UR4][R2.64+0x50028], R7 ;  /* 0x0500280702007986 */ /* 0x0009e4000c101904 */
.L_x_46:
[----:B------:R-:W-:Y:S05]  /*0440*/  BSYNC.RECONVERGENT B0 ;  /* 0x0000000000007941 */ /* 0x000fea0003800200 */
.L_x_45:
[----:B------:R-:W-:Y:S01]  /*0450*/  ISETP.GT.U32.AND P3, PT, R0, 0x15, PT ;  /* 0x000000150000780c */ /* 0x000fe20003f64070 */
[----:B------:R-:W-:-:S12]  /*0460*/  BSSY.RECONVERGENT B0, `(.L_x_47) ;  /* 0x0000008000007945 */ /* 0x000fd80003800200 */
[----:B------:R-:W-:Y:S05]  /*0470*/  @P3 BRA `(.L_x_48) ;  /* 0x0000000000183947 */ /* 0x000fea0003800000 */
[----:B------:R-:W2:Y:S04]  /*0480*/  LDG.E R8, desc[UR4][R2.64+0x50028] ;  /* 0x0500280402087981 */ /* 0x000ea8000c1e1900 */
[----:B01234-:R-:W2:Y:S02]  /*0490*/  LDG.E R7, desc[UR4][R2.64+0x5002c] ;  /* 0x05002c0402077981 */ /* 0x01fea4000c1e1900 */
[----:B--2---:R-:W-:-:S04]  /*04a0*/  IADD3 R7, PT, PT, R8, 0x2, R7 ;  /* 0x0000000208077810 */ /* 0x004fc80007ffe007 */
[----:B------:R-:W-:-:S04]  /*04b0*/  LEA.HI R7, R7, R7, RZ, 0x1 ;  /* 0x0000000707077211 */ /* 0x000fc800078f08ff */
[----:B------:R-:W-:-:S05]  /*04c0*/  SHF.R.S32.HI R7, RZ, 0x1, R7 ;  /* 0x00000001ff077819 */ /* 0x000fca0000011407 */
[----:B------:R0:W-:Y:S02]  /*04d0*/  STG.E desc[UR4][R2.64+0x60030], R7 ;  /* 0x0600300702007986 */ /* 0x0001e4000c101904 */
.L_x_48:
[----:B------:R-:W-:Y:S05]  /*04e0*/  BSYNC.RECONVERGENT B0 ;  /* 0x0000000000007941 */ /* 0x000fea0003800200 */
.L_x_47:
[----:B------:R-:W-:Y:S04]  /*04f0*/  BSSY.RECONVERGENT B0, `(.L_x_49) ;  /* 0x0000008000007945 */ /* 0x000fe80003800200 */
[----:B------:R-:W-:Y:S05]  /*0500*/  @P2 BRA `(.L_x_50) ;  /* 0x0000000000182947 */ /* 0x000fea0003800000 */
[----:B------:R-:W2:Y:S04]  /*0510*/  LDG.E R8, desc[UR4][R2.64+0x60030] ;  /* 0x0600300402087981 */ /* 0x000ea8000c1e1900 */
[----:B01234-:R-:W2:Y:S02]  /*0520*/  LDG.E R7, desc[UR4][R2.64+0x60034] ;  /* 0x0600340402077981 */ /* 0x01fea4000c1e1900 */
[----:B--2---:R-:W-:-:S04]  /*0530*/  IADD3 R7, PT, PT, R8, 0x2, R7 ;  /* 0x0000000208077810 */ /* 0x004fc80007ffe007 */
[----:B------:R-:W-:-:S04]  /*0540*/  LEA.HI R7, R7, R7, RZ, 0x1 ;  /* 0x0000000707077211 */ /* 0x000fc800078f08ff */
[----:B------:R-:W-:-:S05]  /*0550*/  SHF.R.S32.HI R7, RZ, 0x1, R7 ;  /* 0x00000001ff077819 */ /* 0x000fca0000011407 */
[----:B------:R0:W-:Y:S02]  /*0560*/  STG.E desc[UR4][R2.64+0x70038], R7 ;  /* 0x0700380702007986 */ /* 0x0001e4000c101904 */
.L_x_50:
[----:B------:R-:W-:Y:S05]  /*0570*/  BSYNC.RECONVERGENT B0 ;  /* 0x0000000000007941 */ /* 0x000fea0003800200 */
.L_x_49:
        /* <DEDUP_REMOVED lines=8> */
.L_x_52:
[----:B------:R-:W-:Y:S05]  /*0600*/  BSYNC.RECONVERGENT B0 ;  /* 0x0000000000007941 */ /* 0x000fea0003800200 */
.L_x_51:
        /* <DEDUP_REMOVED lines=8> */
.L_x_54:
[----:B------:R-:W-:Y:S05]  /*0690*/  BSYNC.RECONVERGENT B0 ;  /* 0x0000000000007941 */ /* 0x000fea0003800200 */
.L_x_53:
        /* <DEDUP_REMOVED lines=8> */
.L_x_56:
[----:B------:R-:W-:Y:S05]  /*0720*/  BSYNC.RECONVERGENT B0 ;  /* 0x0000000000007941 */ /* 0x000fea0003800200 */
.L_x_55:
        /* <DEDUP_REMOVED lines=8> */
.L_x_58:
[----:B------:R-:W-:Y:S05]  /*07b0*/  BSYNC.RECONVERGENT B0 ;  /* 0x0000000000007941 */ /* 0x000fea0003800200 */
.L_x_57:
[----:B------:R-:W2:Y:S01]  /*07c0*/  @!P5 LDG.E R15, desc[UR4][R2.64+0xb0058] ;  /* 0x0b005804020fd981 */ /* 0x000ea2000c1e1900 */
[----:B------:R-:W-:Y:S01]  /*07d0*/  ISETP.GT.U32.AND P0, PT, R0, 0x7, PT ;  /* 0x000000070000780c */ /* 0x000fe20003f04070 */
[----:B01234-:R-:W-:-:S12]  /*07e0*/  VIADD R7, R4, 0xc ;  /* 0x0000000c04077836 */ /* 0x01ffd80000000000 */
[----:B------:R-:W0:Y:S01]  /*07f0*/  @!P0 LDC.64 R8, c[0x0][0x388] ;  /* 0x0000e200ff088b82 */ /* 0x000e220000000a00 */
[----:B------:R-:W-:Y:S01]  /*0800*/  @!P0 IMAD.MOV.U32 R10, RZ, RZ, 0x4001 ;  /* 0x00004001ff0a8424 */ /* 0x000fe200078e00ff */
[----:B------:R-:W-:-:S03]  /*0810*/  @!P0 LEA R11, R5, 0xc, 0x5 ;  /* 0x0000000c050b8811 */ /* 0x000fc600078e28ff */
[----:B------:R-:W-:Y:S01]  /*0820*/  @!P0 IMAD R10, R7, R10, -0x4001 ;  /* 0xffffbfff070a8424 */ /* 0x000fe200078e020a */
[----:B------:R-:W-:-:S04]  /*0830*/  @!P0 SHF.R.S32.HI R13, RZ, 0x1f, R11 ;  /* 0x0000001fff0d8819 */ /* 0x000fc8000001140b */
[----:B------:R-:W-:Y:S02]  /*0840*/  @!P0 IADD3 R11, P1, P2, R10, R0, R11 ;  /* 0x000000000a0b8210 */ /* 0x000fe40007a3e00b */
[----:B------:R-:W-:-:S04]  /*0850*/  @!P0 SHF.R.S32.HI R10, RZ, 0x1f, R10 ;  /* 0x0000001fff0a8819 */ /* 0x000fc8000001140a */
[----:B------:R-:W-:Y:S02]  /*0860*/  @!P0 IADD3.X R12, PT, PT, R10, RZ, R13, P1, P2 ;  /* 0x000000ff0a0c8210 */ /* 0x000fe40000fe440d */
[----:B0-----:R-:W-:-:S04]  /*0870*/  @!P0 LEA R10, P1, R11, R8, 0x2 ;  /* 0x000000080b0a8211 */ /* 0x001fc800078210ff */
[----:B------:R-:W-:Y:S02]  /*0880*/  @!P0 LEA.HI.X R11, R11, R9, R12, 0x2, P1 ;  /* 0x000000090b0b8211 */ /* 0x000fe400008f140c */
[----:B-----5:R-:W-:-:S04]  /*0890*/  @!P5 IADD3 R6, PT, PT, R15, 0x2, R6 ;  /* 0x000000020f06d810 */ /* 0x020fc80007ffe006 */
[----:B------:R-:W-:-:S04]  /*08a0*/  @!P5 LEA.HI R6, R6, R6, RZ, 0x1 ;  /* 0x000000060606d211 */ /* 0x000fc800078f08ff */
[----:B------:R-:W-:-:S05]  /*08b0*/  @!P5 SHF.R.S32.HI R13, RZ, 0x1, R6 ;  /* 0x00000001ff0dd819 */ /* 0x000fca0000011406 */
[----:B------:R0:W-:Y:S04]  /*08c0*/  @!P5 STG.E desc[UR4][R2.64+0xc0060], R13 ;  /* 0x0c00600d0200d986 */ /* 0x0001e8000c101904 */
[----:B------:R-:W2:Y:S04]  /*08d0*/  @!P0 LDG.E R10, desc[UR4][R10.64+0x4] ;  /* 0x000004040a0a8981 */ /* 0x000ea8000c1e1900 */
[----:B------:R-:W2:Y:S01]  /*08e0*/  @!P0 LDG.E R19, desc[UR4][R2.64+0xc0060] ;  /* 0x0c00600402138981 */ /* 0x000ea2000c1e1900 */
[----:B------:R-:W-:-:S13]  /*08f0*/  ISETP.GT.U32.AND P1, PT, R0, 0x5, PT ;  /* 0x000000050000780c */ /* 0x000fda0003f24070 */
[----:B------:R-:W1:Y:S01]  /*0900*/  @!P1 LDC.64 R8, c[0x0][0x388] ;  /* 0x0000e200ff089b82 */ /* 0x000e620000000a00 */
[----:B------:R-:W-:-:S04]  /*0910*/  @!P1 IMAD.MOV.U32 R15, RZ, RZ, 0x4001 ;  /* 0x00004001ff0f9424 */ /* 0x000fc800078e00ff */
[----:B------:R-:W-:Y:S01]  /*0920*/  @!P1 IMAD R4, R4, R15, 0x3000c ;  /* 0x0003000c04049424 */ /* 0x000fe200078e020f */
[----:B------:R-:W-:-:S04]  /*0930*/  @!P1 LEA R15, R5, 0xd, 0x5 ;  /* 0x0000000d050f9811 */ /* 0x000fc800078e28ff */
[--C-:B------:R-:W-:Y:S02]  /*0940*/  @!P1 SHF.R.S32.HI R17, RZ, 0x1f, R15.reuse ;  /* 0x0000001fff119819 */ /* 0x100fe4000001140f */
[----:B------:R-:W-:Y:S02]  /*0950*/  @!P1 IADD3 R15, P2, P3, R4, R0, R15 ;  /* 0x00000000040f9210 */ /* 0x000fe40007b5e00f */
[----:B------:R-:W-:-:S04]  /*0960*/  @!P1 SHF.R.S32.HI R6, RZ, 0x1f, R4 ;  /* 0x0000001fff069819 */ /* 0x000fc80000011404 */
[----:B------:R-:W-:Y:S02]  /*0970*/  @!P1 IADD3.X R6, PT, PT, R6, RZ, R17, P2, P3 ;  /* 0x000000ff06069210 */ /* 0x000fe400017e6411 */
[----:B--2---:R-:W-:Y:S02]  /*0980*/  @!P0 IADD3 R4, PT, PT, R19, 0x2, R10 ;  /* 0x0000000213048810 */ /* 0x004fe40007ffe00a */
[C---:B-1----:R-:W-:Y:S02]  /*0990*/  @!P1 LEA R10, P2, R15.reuse, R8, 0x2 ;  /* 0x000000080f0a9211 */ /* 0x042fe400078410ff */
        /* <DEDUP_REMOVED lines=8> */
[----:B------:R-:W-:Y:S01]  /*0a20*/  @!P0 IMAD.MOV.U32 R4, RZ, RZ, 0x4001 ;  /* 0x00004001ff048424 */ /* 0x000fe200078e00ff */
[----:B------:R-:W-:-:S03]  /*0a30*/  @!P0 LEA R15, R5, 0xe, 0x5 ;  /* 0x0000000e050f8811 */ /* 0x000fc600078e28ff */
[----:B------:R-:W-:Y:S01]  /*0a40*/  @!P0 IMAD R4, R7, R4, 0x4001 ;  /* 0x0000400107048424 */ /* 0x000fe200078e0204 */
[----:B------:R-:W-:-:S04]  /*0a50*/  @!P0 SHF.R.S32.HI R17, RZ, 0x1f, R15 ;  /* 0x0000001fff118819 */ /* 0x000fc8000001140f */
[----:B------:R-:W-:Y:S02]  /*0a60*/  @!P0 IADD3 R15, P2, P3, R4, R0, R15 ;  /* 0x00000000040f8210 */ /* 0x000fe40007b5e00f */
[----:B------:R-:W-:-:S04]  /*0a70*/  @!P0 SHF.R.S32.HI R6, RZ, 0x1f, R4 ;  /* 0x0000001fff068819 */ /* 0x000fc80000011404 */
[----:B------:R-:W-:Y:S02]  /*0a80*/  @!P0 IADD3.X R6, PT, PT, R6, RZ, R17, P2, P3 ;  /* 0x000000ff06068210 */ /* 0x000fe400017e6411 */
[----:B-1----:R-:W-:-:S04]  /*0a90*/  @!P0 LEA R8, P2, R15, R8, 0x2 ;  /* 0x000000080f088211 */ /* 0x002fc800078410ff */
[----:B------:R-:W-:Y:S02]  /*0aa0*/  @!P0 LEA.HI.X R9, R15, R9, R6, 0x2, P2 ;  /* 0x000000090f098211 */ /* 0x000fe400010f1406 */
[----:B--2---:R-:W-:-:S04]  /*0ab0*/  @!P1 IADD3 R4, PT, PT, R19, 0x2, R10 ;  /* 0x0000000213049810 */ /* 0x004fc80007ffe00a */
[----:B------:R-:W-:-:S04]  /*0ac0*/  @!P1 LEA.HI R4, R4, R4, RZ, 0x1 ;  /* 0x0000000404049211 */ /* 0x000fc800078f08ff */
[----:B------:R-:W-:-:S05]  /*0ad0*/  @!P1 SHF.R.S32.HI R11, RZ, 0x1, R4 ;  /* 0x00000001ff0b9819 */ /* 0x000fca0000011404 */
[----:B------:R1:W-:Y:S04]  /*0ae0*/  @!P1 STG.E desc[UR4][R2.64+0xe0070], R11 ;  /* 0x0e00700b02009986 */ /* 0x0003e8000c101904 */
[----:B------:R-:W2:Y:S04]  /*0af0*/  @!P0 LDG.E R8, desc[UR4][R8.64+0x4] ;  /* 0x0000040408088981 */ /* 0x000ea8000c1e1900 */
[----:B0-----:R-:W2:Y:S01]  /*0b00*/  @!P0 LDG.E R13, desc[UR4][R2.64+0xe0070] ;  /* 0x0e007004020d8981 */ /* 0x001ea2000c1e1900 */
[----:B------:R-:W-:Y:S02]  /*0b10*/  ISETP.GT.U32.AND P1, PT, R0, 0x1, PT ;  /* 0x000000010000780c */ /* 0x000fe40003f24070 */
[----:B--2---:R-:W-:-:S04]  /*0b20*/  @!P0 IADD3 R4, PT, PT, R13, 0x2, R8 ;  /* 0x000000020d048810 */ /* 0x004fc80007ffe008 */
[----:B------:R-:W-:-:S04]  /*0b30*/  @!P0 LEA.HI R4, R4, R4, RZ, 0x1 ;  /* 0x0000000404048211 */ /* 0x000fc800078f08ff */
[----:B------:R-:W-:-:S05]  /*0b40*/  @!P0 SHF.R.S32.HI R13, RZ, 0x1, R4 ;  /* 0x00000001ff0d8819 */ /* 0x000fca0000011404 */
[----:B------:R1:W-:Y:S01]  /*0b50*/  @!P0 STG.E desc[UR4][R2.64+0xf0078], R13 ;  /* 0x0f00780d02008986 */ /* 0x0003e2000c101904 */
[----:B------:R-:W-:Y:S05]  /*0b60*/  @P1 EXIT ;  /* 0x000000000000194d */ /* 0x000fea0003800000 */
[----:B------:R-:W0:Y:S01]  /*0b70*/  LDCU.64 UR6, c[0x0][0x388] ;  /* 0x00007100ff0677ac */ /* 0x000e220008000a00 */
[----:B------:R-:W-:Y:S01]  /*0b80*/  IMAD.MOV.U32 R4, RZ, RZ, 0x4001 ;  /* 0x00004001ff047424 */ /* 0x000fe200078e00ff */
[----:B------:R-:W-:-:S03]  /*0b90*/  LEA R5, R5, 0xf, 0x5 ;  /* 0x0000000f05057811 */ /* 0x000fc600078e28ff */
[----:B------:R-:W-:Y:S01]  /*0ba0*/  IMAD R7, R7, R4, 0x8002 ;  /* 0x0000800207077424 */ /* 0x000fe200078e0204 */
[----:B------:R-:W-:-:S04]  /*0bb0*/  SHF.R.S32.HI R4, RZ, 0x1f, R5 ;  /* 0x0000001fff047819 */ /* 0x000fc80000011405 */
[----:B------:R-:W-:Y:S02]  /*0bc0*/  IADD3 R0, P0, P1, R7, R0, R5 ;  /* 0x0000000007007210 */ /* 0x000fe4000791e005 */
[----:B------:R-:W-:-:S04]  /*0bd0*/  SHF.R.S32.HI R7, RZ, 0x1f, R7 ;  /* 0x0000001fff077819 */ /* 0x000fc80000011407 */
[----:B------:R-:W-:Y:S02]  /*0be0*/  IADD3.X R7, PT, PT, R7, RZ, R4, P0, P1 ;  /* 0x000000ff07077210 */ /* 0x000fe400007e2404 */
[----:B0-----:R-:W-:-:S04]  /*0bf0*/  LEA R4, P0, R0, UR6, 0x2 ;  /* 0x0000000600047c11 */ /* 0x001fc8000f8010ff */
[----:B------:R-:W-:Y:S02]  /*0c00*/  LEA.HI.X R5, R0, UR7, R7, 0x2, P0 ;  /* 0x0000000700057c11 */ /* 0x000fe400080f1407 */
[----:B------:R-:W2:Y:S04]  /*0c10*/  LDG.E R7, desc[UR4][R2.64+0xf0078] ;  /* 0x0f00780402077981 */ /* 0x000ea8000c1e1900 */
[----:B------:R-:W2:Y:S02]  /*0c20*/  LDG.E R4, desc[UR4][R4.64+0x4] ;  /* 0x0000040404047981 */ /* 0x000ea4000c1e1900 */
[----:B--2---:R-:W-:-:S04]  /*0c30*/  IADD3 R0, PT, PT, R7, 0x2, R4 ;  /* 0x0000000207007810 */ /* 0x004fc80007ffe004 */
[----:B------:R-:W-:-:S04]  /*0c40*/  LEA.HI R0, R0, R0, RZ, 0x1 ;  /* 0x0000000000007211 */ /* 0x000fc800078f08ff */
[----:B------:R-:W-:-:S05]  /*0c50*/  SHF.R.S32.HI R7, RZ, 0x1, R0 ;  /* 0x00000001ff077819 */ /* 0x000fca0000011400 */
[----:B------:R-:W-:Y:S01]  /*0c60*/  STG.E desc[UR4][R2.64+0x100080], R7 ;  /* 0x1000800702007986 */ /* 0x000fe2000c101904 */
[----:B------:R-:W-:Y:S05]  /*0c70*/  EXIT ;  /* 0x000000000000794d */ /* 0x000fea0003800000 */
.L_x_59:
        /* <DEDUP_REMOVED lines=16> */
.L_x_63:


//--------------------- .nv.shared.reserved.0     --------------------------
	.section	.nv.shared.reserved.0,"aw",@nobits
	.weak		__nv_reservedSMEM_offset_0_alias
	.size		__nv_reservedSMEM_offset_0_alias, 0, 64
	.other		__nv_reservedSMEM_offset_0_alias,@"STO_CUDA_RESERVED_SHARED STV_DEFAULT"
__nv_reservedSMEM_offset_0_alias:
	.zero		0
	.zero		64


//--------------------- .nv.constant0._Z27fix_boundary_tile_right_gpuiPiii --------------------------
	.section	.nv.constant0._Z27fix_boundary_tile_right_gpuiPiii,"a",@progbits
	.sectionflags	@""
	.align	4
.nv.constant0._Z27fix_boundary_tile_right_gpuiPiii:
	.zero		920


//--------------------- .nv.constant0._Z26fix_boundary_tile_left_gpuiPiii --------------------------
	.section	.nv.constant0._Z26fix_boundary_tile_left_gpuiPiii,"a",@progbits
	.sectionflags	@""
	.align	4
.nv.constant0._Z26fix_boundary_tile_left_gpuiPiii:
	.zero		920


//--------------------- .nv.constant0._Z20operate_on_peaks_gpuiPiii --------------------------
	.section	.nv.constant0._Z20operate_on_peaks_gpuiPiii,"a",@progbits
	.sectionflags	@""
	.align	4
.nv.constant0._Z20operate_on_peaks_gpuiPiii:
	.zero		920


//--------------------- .nv.constant0._Z22operate_on_valleys_gpuiPiii --------------------------
	.section	.nv.constant0._Z22operate_on_valleys_gpuiPiii,"a",@progbits
	.sectionflags	@""
	.align	4
.nv.constant0._Z22operate_on_valleys_gpuiPiii:
	.zero		920


//--------------------- SYMBOLS --------------------------

	.type		.nv.reservedSmem.offset0,@object
	.size		.nv.reservedSmem.offset0,0x4
